	.target	sm_100a

	.elftype	@"ET_EXEC"


//--------------------- .note.nv.tkinfo           --------------------------
	.section	.note.nv.tkinfo,"",@"SHT_NOTE"
	.sectionflags	@"SHF_NOTE_NV_TKINFO"
	.tkinfo
        /*0018*/ 	.word	0x00000081
        /*0030*/ 	.string	""
        /*0030*/ 	.string	"ptxas-blackwell"
        /*0030*/ 	.string	"Cuda compilation tools, release 12.9, V12.9.86"
        /*0030*/ 	.string	"Build cuda_12.9.r12.9/compiler.36037853_0"
        /*0030*/ 	.string	"-v  -suppress-debug-info  -lineinfo  -arch sm_100a "



//--------------------- .note.nv.cuver            --------------------------
	.section	.note.nv.cuver,"",@"SHT_NOTE"
	.sectionflags	@"SHF_NOTE_NV_CUVER"
        /*0018*/ 	.short	0x0001
        /*001a*/ 	.short	0x0064
        /*001c*/ 	.short	0x0001
        /*001e*/ 	.short	0x0000
        /*0020*/ 	.short	0x0001
        /*0022*/ 	.short	0x0000


//--------------------- .nv.info                  --------------------------
	.section	.nv.info,"",@"SHT_CUDA_INFO"
	.align	4


	//----- nvinfo : EIATTR_REGCOUNT
	.align		4
        /*0000*/ 	.byte	0x04, 0x2f
        /*0002*/ 	.short	(.L_4 - .L_3)
	.align		4
.L_3:
        /*0004*/ 	.word	index@(gluon_tcgen05)
        /*0008*/ 	.word	0x00000047


	//----- nvinfo : EIATTR_FRAME_SIZE
	.align		4
.L_4:
        /*000c*/ 	.byte	0x04, 0x11
        /*000e*/ 	.short	(.L_6 - .L_5)
	.align		4
.L_5:
        /*0010*/ 	.word	index@($__internal_2_$__cuda_sm10x_tcgen05_guardrail_trap_unallocated_columns_being_dealloced)
        /*0014*/ 	.word	0x00000000


	//----- nvinfo : EIATTR_FRAME_SIZE
	.align		4
.L_6:
        /*0018*/ 	.byte	0x04, 0x11
        /*001a*/ 	.short	(.L_8 - .L_7)
	.align		4
.L_7:
        /*001c*/ 	.word	index@($__internal_1_$__cuda_sm10x_tcgen05_guardrail_trap_phase_invalid_during_alloc)
        /*0020*/ 	.word	0x00000000


	//----- nvinfo : EIATTR_FRAME_SIZE
	.align		4
.L_8:
        /*0024*/ 	.byte	0x04, 0x11
        /*0026*/ 	.short	(.L_10 - .L_9)
	.align		4
.L_9:
        /*0028*/ 	.word	index@($__internal_0_$__cuda_sm10x_tcgen05_guardrail_trap_col_being_dealloced_not_returned_by_alloc)
        /*002c*/ 	.word	0x00000000


	//----- nvinfo : EIATTR_FRAME_SIZE
	.align		4
.L_10:
        /*0030*/ 	.byte	0x04, 0x11
        /*0032*/ 	.short	(.L_12 - .L_11)
	.align		4
.L_11:
        /*0034*/ 	.word	index@(gluon_tcgen05)
        /*0038*/ 	.word	0x00000000


	//----- nvinfo : EIATTR_MIN_STACK_SIZE
	.align		4
.L_12:
        /*003c*/ 	.byte	0x04, 0x12
        /*003e*/ 	.short	(.L_14 - .L_13)
	.align		4
.L_13:
        /*0040*/ 	.word	index@(gluon_tcgen05)
        /*0044*/ 	.word	0x00000000
.L_14:


//--------------------- .nv.info.gluon_tcgen05    --------------------------
	.section	.nv.info.gluon_tcgen05,"",@"SHT_CUDA_INFO"
	.sectionflags	@""
	.align	4


	//----- nvinfo : EIATTR_CUDA_API_VERSION
	.align		4
        /*0000*/ 	.byte	0x04, 0x37
        /*0002*/ 	.short	(.L_16 - .L_15)
.L_15:
        /*0004*/ 	.word	0x00000081


	//----- nvinfo : EIATTR_KPARAM_INFO
	.align		4
.L_16:
        /*0008*/ 	.byte	0x04, 0x17
        /*000a*/ 	.short	(.L_18 - .L_17)
.L_17:
        /*000c*/ 	.word	0x00000000
        /*0010*/ 	.short	0x000a
        /*0012*/ 	.short	0x0048
        /*0014*/ 	.byte	0x00, 0xf4, 0x21, 0x00


	//----- nvinfo : EIATTR_KPARAM_INFO
	.align		4
.L_18:
        /*0018*/ 	.byte	0x04, 0x17
        /*001a*/ 	.short	(.L_20 - .L_19)
.L_19:
        /*001c*/ 	.word	0x00000000
        /*0020*/ 	.short	0x0009
        /*0022*/ 	.short	0x0040
        /*0024*/ 	.byte	0x00, 0xf4, 0x21, 0x00


	//----- nvinfo : EIATTR_KPARAM_INFO
	.align		4
.L_20:
        /*0028*/ 	.byte	0x04, 0x17
        /*002a*/ 	.short	(.L_22 - .L_21)
.L_21:
        /*002c*/ 	.word	0x00000000
        /*0030*/ 	.short	0x0008
        /*0032*/ 	.short	0x0038
        /*0034*/ 	.byte	0x00, 0xf0, 0x21, 0x00


	//----- nvinfo : EIATTR_KPARAM_INFO
	.align		4
.L_22:
        /*0038*/ 	.byte	0x04, 0x17
        /*003a*/ 	.short	(.L_24 - .L_23)
.L_23:
        /*003c*/ 	.word	0x00000000
        /*0040*/ 	.short	0x0007
        /*0042*/ 	.short	0x0030
        /*0044*/ 	.byte	0x00, 0xf0, 0x21, 0x00


	//----- nvinfo : EIATTR_KPARAM_INFO
	.align		4
.L_24:
        /*0048*/ 	.byte	0x04, 0x17
        /*004a*/ 	.short	(.L_26 - .L_25)
.L_25:
        /*004c*/ 	.word	0x00000000
        /*0050*/ 	.short	0x0006
        /*0052*/ 	.short	0x0028
        /*0054*/ 	.byte	0x00, 0xf0, 0x21, 0x00


	//----- nvinfo : EIATTR_KPARAM_INFO
	.align		4
.L_26:
        /*0058*/ 	.byte	0x04, 0x17
        /*005a*/ 	.short	(.L_28 - .L_27)
.L_27:
        /*005c*/ 	.word	0x00000000
        /*0060*/ 	.short	0x0005
        /*0062*/ 	.short	0x0020
        /*0064*/ 	.byte	0x00, 0xf0, 0x11, 0x00


	//----- nvinfo : EIATTR_KPARAM_INFO
	.align		4
.L_28:
        /*0068*/ 	.byte	0x04, 0x17
        /*006a*/ 	.short	(.L_30 - .L_29)
.L_29:
        /*006c*/ 	.word	0x00000000
        /*0070*/ 	.short	0x0004
        /*0072*/ 	.short	0x001c
        /*0074*/ 	.byte	0x00, 0xf0, 0x11, 0x00


	//----- nvinfo : EIATTR_KPARAM_INFO
	.align		4
.L_30:
        /*0078*/ 	.byte	0x04, 0x17
        /*007a*/ 	.short	(.L_32 - .L_31)
.L_31:
        /*007c*/ 	.word	0x00000000
        /*0080*/ 	.short	0x0003
        /*0082*/ 	.short	0x0018
        /*0084*/ 	.byte	0x00, 0xf0, 0x11, 0x00


	//----- nvinfo : EIATTR_KPARAM_INFO
	.align		4
.L_32:
        /*0088*/ 	.byte	0x04, 0x17
        /*008a*/ 	.short	(.L_34 - .L_33)
.L_33:
        /*008c*/ 	.word	0x00000000
        /*0090*/ 	.short	0x0002
        /*0092*/ 	.short	0x0010
        /*0094*/ 	.byte	0x00, 0xf4, 0x21, 0x00


	//----- nvinfo : EIATTR_KPARAM_INFO
	.align		4
.L_34:
        /*0098*/ 	.byte	0x04, 0x17
        /*009a*/ 	.short	(.L_36 - .L_35)
.L_35:
        /*009c*/ 	.word	0x00000000
        /*00a0*/ 	.short	0x0001
        /*00a2*/ 	.short	0x0008
        /*00a4*/ 	.byte	0x00, 0xf4, 0x21, 0x00


	//----- nvinfo : EIATTR_KPARAM_INFO
	.align		4
.L_36:
        /*00a8*/ 	.byte	0x04, 0x17
        /*00aa*/ 	.short	(.L_38 - .L_37)
.L_37:
        /*00ac*/ 	.word	0x00000000
        /*00b0*/ 	.short	0x0000
        /*00b2*/ 	.short	0x0000
        /*00b4*/ 	.byte	0x00, 0xf4, 0x21, 0x00


	//----- nvinfo : EIATTR_AT_ENTRY_FRAGMENTS
	.align		4
.L_38:
        /*00b8*/ 	.byte	0x04, 0x4f
        /*00ba*/ 	.short	(.L_40 - .L_39)


	//   ....[0]....
.L_39:
        /*00bc*/ 	.word	0x00000004


	//----- nvinfo : EIATTR_RESERVED_SMEM_USED
	.align		4
.L_40:
        /*00c0*/ 	.byte	0x01, 0x41
	.zero		2


	//----- nvinfo : EIATTR_SPARSE_MMA_MASK
	.align		4
        /*00c4*/ 	.byte	0x03, 0x50
        /*00c6*/ 	.short	0x0000


	//----- nvinfo : EIATTR_TCGEN05_1CTA_USED
	.align		4
        /*00c8*/ 	.byte	0x01, 0x51
	.zero		2


	//----- nvinfo : EIATTR_MAXREG_COUNT
	.align		4
        /*00cc*/ 	.byte	0x03, 0x1b
        /*00ce*/ 	.short	0x00ff


	//----- nvinfo : EIATTR_NUM_BARRIERS
	.align		4
        /*00d0*/ 	.byte	0x02, 0x4c
        /*00d2*/ 	.byte	0x01
	.zero		1


	//----- nvinfo : EIATTR_INT_WARP_WIDE_INSTR_OFFSETS
	.align		4
        /*00d4*/ 	.byte	0x04, 0x31
        /*00d6*/ 	.short	(.L_42 - .L_41)


	//   ....[0]....
.L_41:
        /*00d8*/ 	.word	0x00001720


	//   ....[1]....
        /*00dc*/ 	.word	0x00001740


	//   ....[2]....
        /*00e0*/ 	.word	0x000017c0


	//   ....[3]....
        /*00e4*/ 	.word	0x00001ba0


	//   ....[4]....
        /*00e8*/ 	.word	0x00001bb0


	//   ....[5]....
        /*00ec*/ 	.word	0x00001bc0


	//   ....[6]....
        /*00f0*/ 	.word	0x00001bd0


	//   ....[7]....
        /*00f4*/ 	.word	0x00001f10


	//   ....[8]....
        /*00f8*/ 	.word	0x00001f20


	//   ....[9]....
        /*00fc*/ 	.word	0x000020b0


	//   ....[10]....
        /*0100*/ 	.word	0x00002110


	//   ....[11]....
        /*0104*/ 	.word	0x00002120


	//   ....[12]....
        /*0108*/ 	.word	0x00002150


	//   ....[13]....
        /*010c*/ 	.word	0x00002450


	//   ....[14]....
        /*0110*/ 	.word	0x00002460


	//   ....[15]....
        /*0114*/ 	.word	0x000027f0


	//   ....[16]....
        /*0118*/ 	.word	0x00002800


	//   ....[17]....
        /*011c*/ 	.word	0x00002cf0


	//   ....[18]....
        /*0120*/ 	.word	0x00002d40


	//----- nvinfo : EIATTR_COOP_GROUP_MASK_REGIDS
	.align		4
.L_42:
        /*0124*/ 	.byte	0x04, 0x29
        /*0126*/ 	.short	(.L_44 - .L_43)


	//   ....[0]....
.L_43:
        /*0128*/ 	.word	0xffffffff


	//   ....[1]....
        /*012c*/ 	.word	0xffffffff


	//   ....[2]....
        /*0130*/ 	.word	0xffffffff


	//   ....[3]....
        /*0134*/ 	.word	0xffffffff


	//   ....[4]....
        /*0138*/ 	.word	0xffffffff


	//   ....[5]....
        /*013c*/ 	.word	0xffffffff


	//   ....[6]....
        /*0140*/ 	.word	0xffffffff


	//   ....[7]....
        /*0144*/ 	.word	0xffffffff


	//   ....[8]....
        /*0148*/ 	.word	0xffffffff


	//   ....[9]....
        /*014c*/ 	.word	0xffffffff


	//----- nvinfo : EIATTR_COOP_GROUP_INSTR_OFFSETS
	.align		4
.L_44:
        /*0150*/ 	.byte	0x04, 0x28
        /*0152*/ 	.short	(.L_46 - .L_45)


	//   ....[0]....
.L_45:
        /*0154*/ 	.word	0x00000050


	//   ....[1]....
        /*0158*/ 	.word	0x00000310


	//   ....[2]....
        /*015c*/ 	.word	0x00000500


	//   ....[3]....
        /*0160*/ 	.word	0x000009c0


	//   ....[4]....
        /*0164*/ 	.word	0x00000b00


	//   ....[5]....
        /*0168*/ 	.word	0x00000fb0


	//   ....[6]....
        /*016c*/ 	.word	0x000010f0


	//   ....[7]....
        /*0170*/ 	.word	0x000015e0


	//   ....[8]....
        /*0174*/ 	.word	0x00002b80


	//   ....[9]....
        /*0178*/ 	.word	0x00002df0


	//----- nvinfo : EIATTR_VRC_CTA_INIT_COUNT
	.align		4
.L_46:
        /*017c*/ 	.byte	0x02, 0x4a
        /*017e*/ 	.byte	0x80
	.zero		1


	//----- nvinfo : EIATTR_MBARRIER_INSTR_OFFSETS
	.align		4
        /*0180*/ 	.byte	0x04, 0x39
        /*0182*/ 	.short	(.L_48 - .L_47)


	//   ....[0]....
.L_47:
        /*0184*/ 	.word	0x000017e0
        /*0188*/ 	.word	0x000000ff
        /*018c*/ 	.word	0x00020000
        /*0190*/ 	.short	0x0100
        /*0192*/ 	.byte	0x08
	.zero		1


	//   ....[1]....
        /*0194*/ 	.word	0x000017f0
        /*0198*/ 	.word	0x000000ff
        /*019c*/ 	.word	0x00020020
        /*01a0*/ 	.short	0x0100
        /*01a2*/ 	.byte	0x08
	.zero		1


	//   ....[2]....
        /*01a4*/ 	.word	0x000018a0
        /*01a8*/ 	.word	0x000000ff
        /*01ac*/ 	.word	0x00020008
        /*01b0*/ 	.short	0x0100
        /*01b2*/ 	.byte	0x08
	.zero		1


	//   ....[3]....
        /*01b4*/ 	.word	0x000018b0
        /*01b8*/ 	.word	0x000000ff
        /*01bc*/ 	.word	0x00020028
        /*01c0*/ 	.short	0x0100
        /*01c2*/ 	.byte	0x08
	.zero		1


	//   ....[4]....
        /*01c4*/ 	.word	0x00001990
        /*01c8*/ 	.word	0x000000ff
        /*01cc*/ 	.word	0x00020010
        /*01d0*/ 	.short	0x0100
        /*01d2*/ 	.byte	0x08
	.zero		1


	//   ....[5]....
        /*01d4*/ 	.word	0x000019a0
        /*01d8*/ 	.word	0x000000ff
        /*01dc*/ 	.word	0x00020030
        /*01e0*/ 	.short	0x0100
        /*01e2*/ 	.byte	0x08
	.zero		1


	//   ....[6]....
        /*01e4*/ 	.word	0x00001ab0
        /*01e8*/ 	.word	0x000000ff
        /*01ec*/ 	.word	0x00020018
        /*01f0*/ 	.short	0x0100
        /*01f2*/ 	.byte	0x08
	.zero		1


	//   ....[7]....
        /*01f4*/ 	.word	0x00001ac0
        /*01f8*/ 	.word	0x000000ff
        /*01fc*/ 	.word	0x00020038
        /*0200*/ 	.short	0x0100
        /*0202*/ 	.byte	0x08
	.zero		1


	//   ....[8]....
        /*0204*/ 	.word	0x00001cc0
        /*0208*/ 	.word	0x000000ff
        /*020c*/ 	.word	0x00020000
        /*0210*/ 	.short	0x010a
        /*0212*/ 	.byte	0x08
	.zero		1


	//   ....[9]....
        /*0214*/ 	.word	0x00001f70
        /*0218*/ 	.word	0x000000ff
        /*021c*/ 	.word	0x00020020
        /*0220*/ 	.short	0x010a
        /*0222*/ 	.byte	0x08
	.zero		1


	//   ....[10]....
        /*0224*/ 	.word	0x000021c0
        /*0228*/ 	.word	0x000000ff
        /*022c*/ 	.word	0x00020000
        /*0230*/ 	.short	0x010a
        /*0232*/ 	.byte	0x19
	.zero		1


	//   ....[11]....
        /*0234*/ 	.word	0x000024a0
        /*0238*/ 	.word	0x000000ff
        /*023c*/ 	.word	0x00020020
        /*0240*/ 	.short	0x010a
        /*0242*/ 	.byte	0x19
	.zero		1


	//   ....[12]....
        /*0244*/ 	.word	0x00002570
        /*0248*/ 	.word	0x000000ff
        /*024c*/ 	.word	0x00020000
        /*0250*/ 	.short	0x0108
        /*0252*/ 	.byte	0x08
	.zero		1


	//   ....[13]....
        /*0254*/ 	.word	0x00002580
        /*0258*/ 	.word	0x000000ff
        /*025c*/ 	.word	0x00020020
        /*0260*/ 	.short	0x0108
        /*0262*/ 	.byte	0x08
	.zero		1


	//   ....[14]....
        /*0264*/ 	.word	0x000025d0
        /*0268*/ 	.word	0x000000ff
        /*026c*/ 	.word	0x00020008
        /*0270*/ 	.short	0x0108
        /*0272*/ 	.byte	0x08
	.zero		1


	//   ....[15]....
        /*0274*/ 	.word	0x000025e0
        /*0278*/ 	.word	0x000000ff
        /*027c*/ 	.word	0x00020028
        /*0280*/ 	.short	0x0108
        /*0282*/ 	.byte	0x08
	.zero		1


	//   ....[16]....
        /*0284*/ 	.word	0x00002630
        /*0288*/ 	.word	0x000000ff
        /*028c*/ 	.word	0x00020010
        /*0290*/ 	.short	0x0108
        /*0292*/ 	.byte	0x08
	.zero		1


	//   ....[17]....
        /*0294*/ 	.word	0x00002640
        /*0298*/ 	.word	0x000000ff
        /*029c*/ 	.word	0x00020030
        /*02a0*/ 	.short	0x0108
        /*02a2*/ 	.byte	0x08
	.zero		1


	//   ....[18]....
        /*02a4*/ 	.word	0x00002690
        /*02a8*/ 	.word	0x000000ff
        /*02ac*/ 	.word	0x00020018
        /*02b0*/ 	.short	0x0108
        /*02b2*/ 	.byte	0x08
	.zero		1


	//   ....[19]....
        /*02b4*/ 	.word	0x000026a0
        /*02b8*/ 	.word	0x000000ff
        /*02bc*/ 	.word	0x00020038
        /*02c0*/ 	.short	0x0108
        /*02c2*/ 	.byte	0x08
	.zero		1


	//   ....[20]....
        /*02c4*/ 	.word	0x00002e10
        /*02c8*/ 	.word	0x000000ff
        /*02cc*/ 	.word	0x00020000
        /*02d0*/ 	.short	0x010a
        /*02d2*/ 	.byte	0x08
	.zero		1


	//   ....[21]....
        /*02d4*/ 	.word	0x00002e40
        /*02d8*/ 	.word	0x000000ff
        /*02dc*/ 	.word	0x00020020
        /*02e0*/ 	.short	0x010a
        /*02e2*/ 	.byte	0x08
	.zero		1


	//   ....[22]....
        /*02e4*/ 	.word	0x00002e70
        /*02e8*/ 	.word	0x000000ff
        /*02ec*/ 	.word	0x00020000
        /*02f0*/ 	.short	0x010a
        /*02f2*/ 	.byte	0x19
	.zero		1


	//   ....[23]....
        /*02f4*/ 	.word	0x00002ea0
        /*02f8*/ 	.word	0x000000ff
        /*02fc*/ 	.word	0x00020020
        /*0300*/ 	.short	0x010a
        /*0302*/ 	.byte	0x19
	.zero		1


	//----- nvinfo : EIATTR_NUM_MBARRIERS
	.align		4
.L_48:
        /*0304*/ 	.byte	0x03, 0x38
        /*0306*/ 	.short	0x0008


	//----- nvinfo : EIATTR_EXIT_INSTR_OFFSETS
	.align		4
        /*0308*/ 	.byte	0x04, 0x1c
        /*030a*/ 	.short	(.L_50 - .L_49)


	//   ....[0]....
.L_49:
        /*030c*/ 	.word	0x00002e00


	//----- nvinfo : EIATTR_REQNTID
	.align		4
.L_50:
        /*0310*/ 	.byte	0x04, 0x10
        /*0312*/ 	.short	(.L_52 - .L_51)
.L_51:
        /*0314*/ 	.word	0x00000100
        /*0318*/ 	.word	0x00000001
        /*031c*/ 	.word	0x00000001


	//----- nvinfo : EIATTR_CRS_STACK_SIZE
	.align		4
.L_52:
        /*0320*/ 	.byte	0x04, 0x1e
        /*0322*/ 	.short	(.L_54 - .L_53)
.L_53:
        /*0324*/ 	.word	0x00000000


	//----- nvinfo : EIATTR_CBANK_PARAM_SIZE
	.align		4
.L_54:
        /*0328*/ 	.byte	0x03, 0x19
        /*032a*/ 	.short	0x0050


	//----- nvinfo : EIATTR_PARAM_CBANK
	.align		4
        /*032c*/ 	.byte	0x04, 0x0a
        /*032e*/ 	.short	(.L_56 - .L_55)
	.align		4
.L_55:
        /*0330*/ 	.word	index@(.nv.constant0.gluon_tcgen05)
        /*0334*/ 	.short	0x0380
        /*0336*/ 	.short	0x0050


	//----- nvinfo : EIATTR_SW_WAR
	.align		4
.L_56:
        /*0338*/ 	.byte	0x04, 0x36
        /*033a*/ 	.short	(.L_58 - .L_57)
.L_57:
        /*033c*/ 	.word	0x00000008
.L_58:


//--------------------- .nv.compat                --------------------------
	.section	.nv.compat,"",@"SHT_CUDA_COMPAT_INFO"
	.align	4
        /*0000*/ 	.byte	0x02, 0x02, 0x02, 0x00, 0x02, 0x05, 0x05, 0x00, 0x02, 0x03, 0x03, 0x00, 0x02, 0x06, 0x01, 0x00


//--------------------- .nv.callgraph             --------------------------
	.section	.nv.callgraph,"",@"SHT_CUDA_CALLGRAPH"
	.align	4
	.sectionentsize	8
	.align		4
        /*0000*/ 	.word	0x00000000
	.align		4
        /*0004*/ 	.word	0xffffffff
	.align		4
        /*0008*/ 	.word	0x00000000
	.align		4
        /*000c*/ 	.word	0xfffffffe
	.align		4
        /*0010*/ 	.word	0x00000000
	.align		4
        /*0014*/ 	.word	0xfffffffd
	.align		4
        /*0018*/ 	.word	0x00000000
	.align		4
        /*001c*/ 	.word	0xfffffffc


//--------------------- .text.gluon_tcgen05       --------------------------
	.section	.text.gluon_tcgen05,"ax",@progbits
	.align	128
        .global         gluon_tcgen05
        .type           gluon_tcgen05,@function
        .size           gluon_tcgen05,(.L_x_85 - gluon_tcgen05)
        .other          gluon_tcgen05,@"STO_CUDA_ENTRY STV_DEFAULT"
gluon_tcgen05:
.text.gluon_tcgen05:
[----:B------:R-:W1:Y:S01]  /*0000*/  LDC R1, c[0x0][0x37c] ;  /* 0x0000df00ff017b82 */ /* 0x000e620000000800 */
[----:B------:R-:W2:Y:S02]  /*0010*/  S2R R0, SR_TID.X ;  /* 0x0000000000007919 */ /* 0x000ea40000002100 */
[----:B--2---:R-:W-:-:S13]  /*0020*/  ISETP.GE.U32.AND P2, PT, R0, 0x20, PT ;  /* 0x000000200000780c */ /* 0x004fda0003f46070 */
[----:B------:R-:W-:Y:S05]  /*0030*/  @P2 BRA `(.L_x_0) ;  /* 0x0000000000b82947 */ /* 0x000fea0003800000 */
[----:B------:R-:W2:Y:S01]  /*0040*/  S2UR UR6, SR_CgaCtaId ;  /* 0x00000000000679c3 */ /* 0x000ea20000008800 */
[----:B------:R-:W-:Y:S01]  /*0050*/  NOP ;  /* 0x0000000000007918 */ /* 0x000fe20000000000 */
[----:B------:R-:W-:Y:S02]  /*0060*/  UMOV UR4, 0x40 ;  /* 0x0000004000047882 */ /* 0x000fe40000000000 */
[----:B--2---:R-:W-:-:S09]  /*0070*/  ULEA UR4, UR6, UR4, 0x18 ;  /* 0x0000000406047291 */ /* 0x004fd2000f8ec0ff */
[----:B------:R-:W2:Y:S01]  /*0080*/  LDS.U8 R2, [UR4] ;  /* 0x00000004ff027984 */ /* 0x000ea20008000000 */
[----:B------:R-:W-:Y:S02]  /*0090*/  UMOV UR4, 0x400 ;  /* 0x0000040000047882 */ /* 0x000fe40000000000 */
[----:B------:R-:W-:Y:S01]  /*00a0*/  ULEA UR4, UR6, UR4, 0x18 ;  /* 0x0000000406047291 */ /* 0x000fe2000f8ec0ff */
[----:B--2---:R-:W-:-:S13]  /*00b0*/  ISETP.NE.AND P0, PT, R2, RZ, PT ;  /* 0x000000ff0200720c */ /* 0x004fda0003f05270 */
[----:B------:R-:W-:Y:S05]  /*00c0*/  @P0 BRA `(.L_x_1) ;  /* 0x00000000007c0947 */ /* 0x000fea0003800000 */
[----:B------:R-:W-:-:S13]  /*00d0*/  ELECT P0, URZ, PT ;  /* 0x0000000000ff782f */ /* 0x000fda0003800000 */
[----:B------:R-:W-:Y:S05]  /*00e0*/  @!P0 BRA `(.L_x_2) ;  /* 0x0000000000848947 */ /* 0x000fea0003800000 */
[----:B------:R-:W-:Y:S01]  /*00f0*/  UMOV UR5, 0x4 ;  /* 0x0000000400057882 */ /* 0x000fe20000000000 */
[----:B------:R-:W-:Y:S02]  /*0100*/  IMAD.MOV.U32 R5, RZ, RZ, 0x1 ;  /* 0x00000001ff057424 */ /* 0x000fe400078e00ff */
[----:B------:R-:W-:Y:S02]  /*0110*/  IMAD.MOV.U32 R3, RZ, RZ, 0xf ;  /* 0x0000000fff037424 */ /* 0x000fe400078e00ff */
[----:B------:R-:W-:Y:S04]  /*0120*/  DEPBAR.LE SB2, 0x36 ;  /* 0x0000ad800000791a */ /* 0x000fe80000000000 */
[----:B------:R-:W2:Y:S02]  /*0130*/  UTCATOMSWS.FIND_AND_SET.ALIGN UP0, UR5, UR5 ;  /* 0x00000005000575e3 */ /* 0x000ea40008000800 */
[----:B--2---:R-:W-:-:S04]  /*0140*/  PLOP3.LUT P0, PT, PT, PT, UP0, 0x80, 0x8 ;  /* 0x000000000008781c */ /* 0x004fc80003f0f008 */
[----:B------:R-:W-:-:S04]  /*0150*/  SEL R2, RZ, 0xffffffff, !P0 ;  /* 0xffffffffff027807 */ /* 0x000fc80004000000 */
[----:B------:R-:W-:Y:S01]  /*0160*/  ISETP.NE.AND P0, PT, R2, RZ, PT ;  /* 0x000000ff0200720c */ /* 0x000fe20003f05270 */
[----:B------:R-:W-:-:S12]  /*0170*/  IMAD.U32 R2, RZ, RZ, UR5 ;  /* 0x00000005ff027e24 */ /* 0x000fd8000f8e00ff */
[----:B------:R-:W-:Y:S05]  /*0180*/  @P0 BRA `(.L_x_3) ;  /* 0x0000000000240947 */ /* 0x000fea0003800000 */
.L_x_4:
[----:B------:R-:W-:Y:S05]  /*0190*/  NANOSLEEP 0x64 ;  /* 0x000000640000795d */ /* 0x000fea0003800000 */
[----:B------:R-:W-:-:S05]  /*01a0*/  UMOV UR5, 0x4 ;  /* 0x0000000400057882 */ /* 0x000fca0000000000 */
[----:B------:R-:W-:Y:S04]  /*01b0*/  DEPBAR.LE SB2, 0x36 ;  /* 0x0000ad800000791a */ /* 0x000fe80000000000 */
[----:B------:R-:W2:Y:S02]  /*01c0*/  UTCATOMSWS.FIND_AND_SET.ALIGN UP0, UR5, UR5 ;  /* 0x00000005000575e3 */ /* 0x000ea40008000800 */
[----:B--2---:R-:W-:-:S04]  /*01d0*/  PLOP3.LUT P0, PT, PT, PT, UP0, 0x80, 0x8 ;  /* 0x000000000008781c */ /* 0x004fc80003f0f008 */
[----:B------:R-:W-:-:S04]  /*01e0*/  SEL R2, RZ, 0xffffffff, !P0 ;  /* 0xffffffffff027807 */ /* 0x000fc80004000000 */
[----:B------:R-:W-:Y:S01]  /*01f0*/  ISETP.NE.AND P0, PT, R2, RZ, PT ;  /* 0x000000ff0200720c */ /* 0x000fe20003f05270 */
[----:B------:R-:W-:-:S12]  /*0200*/  IMAD.U32 R2, RZ, RZ, UR5 ;  /* 0x00000005ff027e24 */ /* 0x000fd8000f8e00ff */
[----:B------:R-:W-:Y:S05]  /*0210*/  @!P0 BRA `(.L_x_4) ;  /* 0xfffffffc00dc8947 */ /* 0x000fea000383ffff */
.L_x_3:
[C---:B------:R-:W-:Y:S01]  /*0220*/  VIADD R4, R2.reuse, 0x10 ;  /* 0x0000001002047836 */ /* 0x040fe20000000000 */
[----:B------:R-:W-:Y:S01]  /*0230*/  UMOV UR5, 0x50 ;  /* 0x0000005000057882 */ /* 0x000fe20000000000 */
[----:B------:R-:W-:Y:S01]  /*0240*/  SHF.L.U32 R3, R3, R2, RZ ;  /* 0x0000000203037219 */ /* 0x000fe200000006ff */
[----:B------:R-:W-:Y:S01]  /*0250*/  ULEA UR5, UR6, UR5, 0x18 ;  /* 0x0000000506057291 */ /* 0x000fe2000f8ec0ff */
[----:B------:R-:W-:Y:S01]  /*0260*/  IMAD.SHL.U32 R2, R2, 0x20, RZ ;  /* 0x0000002002027824 */ /* 0x000fe200078e00ff */
[----:B------:R-:W-:-:S04]  /*0270*/  SHF.L.U32 R4, R5, R4, RZ ;  /* 0x0000000405047219 */ /* 0x000fc800000006ff */
[----:B------:R-:W-:-:S05]  /*0280*/  LOP3.LUT R3, R4, R3, RZ, 0xfc, !PT ;  /* 0x0000000304037212 */ /* 0x000fca00078efcff */
[----:B------:R2:W-:Y:S04]  /*0290*/  ATOMS.OR RZ, [UR5], R3 ;  /* 0x00000003ffff798c */ /* 0x0005e8000b000005 */
[----:B------:R2:W-:Y:S01]  /*02a0*/  STS [UR4], R2 ;  /* 0x00000002ff007988 */ /* 0x0005e20008000804 */
[----:B------:R-:W-:Y:S05]  /*02b0*/  BRA `(.L_x_2) ;  /* 0x0000000000107947 */ /* 0x000fea0003800000 */
.L_x_1:
[----:B------:R-:W-:Y:S01]  /*02c0*/  IMAD.MOV.U32 R3, RZ, RZ, -0x1 ;  /* 0xffffffffff037424 */ /* 0x000fe200078e00ff */
[----:B------:R-:W-:-:S04]  /*02d0*/  MOV R2, 0x300 ;  /* 0x0000030000027802 */ /* 0x000fc80000000f00 */
[----:B------:R2:W-:Y:S03]  /*02e0*/  STS [UR4], R3 ;  /* 0x00000003ff007988 */ /* 0x0005e60008000804 */
[----:B-12---:R-:W-:Y:S05]  /*02f0*/  CALL.REL.NOINC `($__internal_1_$__cuda_sm10x_tcgen05_guardrail_trap_phase_invalid_during_alloc) ;  /* 0x0000002c00007944 */ /* 0x006fea0003c00000 */
.L_x_2:
[----:B------:R-:W-:Y:S05]  /*0300*/  WARPSYNC.ALL ;  /* 0x0000000000007948 */ /* 0x000fea0003800000 */
[----:B------:R-:W-:Y:S01]  /*0310*/  NOP ;  /* 0x0000000000007918 */ /* 0x000fe20000000000 */
.L_x_0:
[----:B------:R-:W3:Y:S08]  /*0320*/  S2UR UR4, SR_CgaCtaId ;  /* 0x00000000000479c3 */ /* 0x000ef00000008800 */
[----:B------:R-:W-:Y:S01]  /*0330*/  BAR.SYNC.DEFER_BLOCKING 0x0 ;  /* 0x0000000000007b1d */ /* 0x000fe20000010000 */
[----:B------:R-:W-:-:S05]  /*0340*/  LOP3.LUT R68, R0, 0xff, RZ, 0xc0, !PT ;  /* 0x000000ff00447812 */ /* 0x000fca00078ec0ff */
[----:B------:R-:W-:Y:S02]  /*0350*/  UMOV UR8, 0x400 ;  /* 0x0000040000087882 */ /* 0x000fe40000000000 */
[----:B------:R-:W4:Y:S08]  /*0360*/  LDC R4, c[0x0][0x398] ;  /* 0x0000e600ff047b82 */ /* 0x000f300000000800 */
[----:B------:R-:W5:Y:S01]  /*0370*/  LDC R10, c[0x0][0x3a0] ;  /* 0x0000e800ff0a7b82 */ /* 0x000f620000000800 */
[----:B---3--:R-:W-:-:S07]  /*0380*/  ULEA UR8, UR4, UR8, 0x18 ;  /* 0x0000000804087291 */ /* 0x008fce000f8ec0ff */
[----:B------:R-:W3:Y:S02]  /*0390*/  S2UR UR19, SR_CTAID.Y ;  /* 0x00000000001379c3 */ /* 0x000ee40000002600 */
[----:B--2---:R-:W2:Y:S06]  /*03a0*/  LDS R3, [UR8] ;  /* 0x00000008ff037984 */ /* 0x004eac0008000800 */
[----:B------:R-:W-:Y:S06]  /*03b0*/  BAR.SYNC.DEFER_BLOCKING 0x0 ;  /* 0x0000000000007b1d */ /* 0x000fec0000010000 */
[----:B------:R-:W-:Y:S05]  /*03c0*/  @P2 BRA `(.L_x_5) ;  /* 0x0000000000182947 */ /* 0x000fea0003800000 */
[----:B------:R-:W-:Y:S01]  /*03d0*/  ELECT P0, URZ, PT ;  /* 0x0000000000ff782f */ /* 0x000fe20003800000 */
[----:B------:R-:W-:Y:S01]  /*03e0*/  IMAD.MOV.U32 R2, RZ, RZ, 0x1 ;  /* 0x00000001ff027424 */ /* 0x000fe200078e00ff */
[----:B------:R-:W-:Y:S01]  /*03f0*/  UMOV UR5, 0x40 ;  /* 0x0000004000057882 */ /* 0x000fe20000000000 */
[----:B------:R-:W-:Y:S01]  /*0400*/  UVIRTCOUNT.DEALLOC.SMPOOL 0x80 ;  /* 0x000000800000784c */ /* 0x000fe20000000000 */
[----:B------:R-:W-:-:S09]  /*0410*/  ULEA UR5, UR4, UR5, 0x18 ;  /* 0x0000000504057291 */ /* 0x000fd2000f8ec0ff */
[----:B------:R5:W-:Y:S03]  /*0420*/  @P0 STS.U8 [UR5], R2 ;  /* 0x00000002ff000988 */ /* 0x000be60008000005 */
.L_x_5:
[----:B------:R-:W5:Y:S01]  /*0430*/  S2UR UR4, SR_CTAID.Z ;  /* 0x00000000000479c3 */ /* 0x000f620000002700 */
[----:B------:R-:W4:Y:S01]  /*0440*/  LDCU UR5, c[0x0][0x370] ;  /* 0x00006e00ff0577ac */ /* 0x000f220008000800 */
[----:B------:R-:W-:Y:S01]  /*0450*/  ISETP.GE.U32.AND P0, PT, R68, 0x20, PT ;  /* 0x000000204400780c */ /* 0x000fe20003f06070 */
[----:B----4-:R-:W-:Y:S01]  /*0460*/  VIADD R4, R4, 0xffffffff ;  /* 0xffffffff04047836 */ /* 0x010fe20000000000 */
[C---:B------:R-:W-:Y:S01]  /*0470*/  ISETP.NE.U32.AND P3, PT, R68.reuse, RZ, PT ;  /* 0x000000ff4400720c */ /* 0x040fe20003f65070 */
[----:B------:R-:W5:Y:S01]  /*0480*/  LDCU UR6, c[0x0][0x374] ;  /* 0x00006e80ff0677ac */ /* 0x000f620008000800 */
[----:B------:R-:W-:Y:S01]  /*0490*/  LEA R11, R68, UR8, 0x2 ;  /* 0x00000008440b7c11 */ /* 0x000fe2000f8e10ff */
[----:B-----5:R-:W-:Y:S01]  /*04a0*/  VIADD R12, R10, 0xffffffff ;  /* 0xffffffff0a0c7836 */ /* 0x020fe20000000000 */
[----:B------:R-:W4:Y:S01]  /*04b0*/  S2UR UR7, SR_CTAID.X ;  /* 0x00000000000779c3 */ /* 0x000f220000002500 */
[----:B------:R-:W5:Y:S01]  /*04c0*/  LDCU.64 UR16, c[0x0][0x3c0] ;  /* 0x00007800ff1077ac */ /* 0x000f620008000a00 */
[----:B--2---:R-:W-:Y:S01]  /*04d0*/  R2UR UR24, R3 ;  /* 0x00000000031872ca */ /* 0x004fe200000e0000 */
[----:B------:R-:W-:Y:S04]  /*04e0*/  BSSY.RECONVERGENT B0, `(.L_x_6) ;  /* 0x0000011000007945 */ /* 0x000fe80003800200 */
[----:B------:R2:W-:Y:S01]  /*04f0*/  @!P0 STS [R11], RZ ;  /* 0x000000ff0b008388 */ /* 0x0005e20000000800 */
[----:B------:R-:W-:-:S03]  /*0500*/  NOP ;  /* 0x0000000000007918 */ /* 0x000fc60000000000 */
[----:B------:R2:W-:Y:S01]  /*0510*/  @!P3 STS [UR8+0x24], R4 ;  /* 0x00002404ff00b988 */ /* 0x0005e20008000808 */
[----:B---3--:R-:W-:-:S03]  /*0520*/  UIMAD UR4, UR4, UR6, UR19 ;  /* 0x00000006040472a4 */ /* 0x008fc6000f8e0213 */
[----:B------:R2:W-:Y:S01]  /*0530*/  @!P3 STS [UR8+0x20], R12 ;  /* 0x0000200cff00b988 */ /* 0x0005e20008000808 */
[----:B----4-:R-:W-:-:S04]  /*0540*/  UIMAD UR4, UR4, UR5, UR7 ;  /* 0x00000005040472a4 */ /* 0x010fc8000f8e0207 */
[----:B------:R-:W-:-:S04]  /*0550*/  UIMAD UR4, UR4, 0x180, URZ ;  /* 0x00000180040478a4 */ /* 0x000fc8000f8e02ff */
[----:B-----5:R-:W-:-:S04]  /*0560*/  UIADD3 UR20, UP0, UPT, UR4, UR16, URZ ;  /* 0x0000001004147290 */ /* 0x020fc8000ff1e0ff */
[----:B------:R-:W-:Y:S01]  /*0570*/  ULEA.HI.X.SX32 UR21, UR4, UR17, 0x1, UP0 ;  /* 0x0000001104157291 */ /* 0x000fe200080f0eff */
[----:B--2---:R-:W-:Y:S11]  /*0580*/  @P3 BRA `(.L_x_7) ;  /* 0x0000000000183947 */ /* 0x004ff60003800000 */
[----:B------:R-:W2:Y:S01]  /*0590*/  LDS R2, [UR8+0x8] ;  /* 0x00000808ff027984 */ /* 0x000ea20008000800 */
[----:B------:R-:W3:Y:S01]  /*05a0*/  LDC.64 R6, c[0x0][0x380] ;  /* 0x0000e000ff067b82 */ /* 0x000ee20000000a00 */
[----:B------:R-:W-:Y:S02]  /*05b0*/  IMAD.MOV.U32 R3, RZ, RZ, 0x70 ;  /* 0x00000070ff037424 */ /* 0x000fe400078e00ff */
[----:B---3--:R3:W-:Y:S03]  /*05c0*/  STS.64 [UR8], R6 ;  /* 0x00000006ff007988 */ /* 0x0087e60008000a08 */
[----:B--2---:R-:W-:-:S05]  /*05d0*/  LOP3.LUT R2, R2, 0x10, R3, 0xd8, !PT ;  /* 0x0000001002027812 */ /* 0x004fca00078ed803 */
[----:B------:R3:W-:Y:S02]  /*05e0*/  STS [UR8+0x8], R2 ;  /* 0x00000802ff007988 */ /* 0x0007e40008000808 */
.L_x_7:
[----:B------:R-:W-:Y:S05]  /*05f0*/  BSYNC.RECONVERGENT B0 ;  /* 0x0000000000007941 */ /* 0x000fea0003800200 */
.L_x_6:
[----:B------:R-:W-:Y:S04]  /*0600*/  BSSY.RECONVERGENT B0, `(.L_x_8) ;  /* 0x000000a000007945 */ /* 0x000fe80003800200 */
[----:B------:R-:W-:Y:S05]  /*0610*/  @P3 BRA `(.L_x_9) ;  /* 0x0000000000203947 */ /* 0x000fea0003800000 */
[----:B---3--:R-:W2:Y:S01]  /*0620*/  LDS R2, [UR8+0x34] ;  /* 0x00003408ff027984 */ /* 0x008ea20008000800 */
[----:B------:R-:W-:Y:S02]  /*0630*/  IMAD.MOV.U32 R3, RZ, RZ, 0x3f000000 ;  /* 0x3f000000ff037424 */ /* 0x000fe400078e00ff */
[----:B------:R-:W-:Y:S01]  /*0640*/  @!P3 IMAD.MOV.U32 R5, RZ, RZ, 0x7f ;  /* 0x0000007fff05b424 */ /* 0x000fe200078e00ff */
[----:B------:R-:W3:Y:S02]  /*0650*/  @!P3 LDS R6, [UR8+0x38] ;  /* 0x00003808ff06b984 */ /* 0x000ee40008000800 */
[----:B--2---:R-:W-:Y:S02]  /*0660*/  LOP3.LUT R2, R2, 0xff000000, R3, 0xb8, !PT ;  /* 0xff00000002027812 */ /* 0x004fe400078eb803 */
[----:B---3--:R-:W-:-:S03]  /*0670*/  @!P3 LOP3.LUT R3, R6, 0xff, R5, 0xb8, !PT ;  /* 0x000000ff0603b812 */ /* 0x008fc600078eb805 */
[----:B------:R2:W-:Y:S04]  /*0680*/  STS [UR8+0x34], R2 ;  /* 0x00003402ff007988 */ /* 0x0005e80008000808 */
[----:B------:R2:W-:Y:S02]  /*0690*/  @!P3 STS [UR8+0x38], R3 ;  /* 0x00003803ff00b988 */ /* 0x0005e40008000808 */
.L_x_9:
[----:B------:R-:W-:Y:S05]  /*06a0*/  BSYNC.RECONVERGENT B0 ;  /* 0x0000000000007941 */ /* 0x000fea0003800200 */
.L_x_8:
[----:B------:R-:W-:Y:S04]  /*06b0*/  BSSY.RECONVERGENT B0, `(.L_x_10) ;  /* 0x000000e000007945 */ /* 0x000fe80003800200 */
[----:B------:R-:W-:Y:S05]  /*06c0*/  @P3 BRA `(.L_x_11) ;  /* 0x0000000000303947 */ /* 0x000fea0003800000 */
[----:B--2---:R-:W2:Y:S01]  /*06d0*/  LDS R3, [UR8+0x34] ;  /* 0x00003408ff037984 */ /* 0x004ea20008000800 */
[----:B------:R-:W4:Y:S03]  /*06e0*/  LDC.64 R8, c[0x0][0x3a8] ;  /* 0x0000ea00ff087b82 */ /* 0x000f260000000a00 */
[----:B---3--:R-:W3:Y:S01]  /*06f0*/  LDS R2, [UR8+0x1c] ;  /* 0x00001c08ff027984 */ /* 0x008ee20008000800 */
[C---:B----4-:R-:W-:Y:S01]  /*0700*/  SHF.L.U64.HI R6, R8.reuse, 0x1, R9 ;  /* 0x0000000108067819 */ /* 0x050fe20000010209 */
[----:B------:R-:W-:-:S03]  /*0710*/  IMAD.SHL.U32 R5, R8, 0x2, RZ ;  /* 0x0000000208057824 */ /* 0x000fc600078e00ff */
[--C-:B------:R-:W-:Y:S02]  /*0720*/  SHF.R.U32.HI R7, RZ, 0x4, R6.reuse ;  /* 0x00000004ff077819 */ /* 0x100fe40000011606 */
[----:B------:R-:W-:-:S05]  /*0730*/  SHF.R.U64 R5, R5, 0x4, R6 ;  /* 0x0000000405057819 */ /* 0x000fca0000001206 */
[----:B------:R4:W-:Y:S01]  /*0740*/  STS [UR8+0xc], R5 ;  /* 0x00000c05ff007988 */ /* 0x0009e20008000808 */
[----:B--2---:R-:W-:Y:S02]  /*0750*/  LOP3.LUT R3, R3, 0x7, RZ, 0xb8, !PT ;  /* 0x0000000703037812 */ /* 0x004fe400078eb8ff */
[----:B---3--:R-:W-:-:S03]  /*0760*/  LOP3.LUT R2, R2, 0xf, R7, 0xb8, !PT ;  /* 0x0000000f02027812 */ /* 0x008fc600078eb807 */
[----:B------:R4:W-:Y:S04]  /*0770*/  STS [UR8+0x34], R3 ;  /* 0x00003403ff007988 */ /* 0x0009e80008000808 */
[----:B------:R4:W-:Y:S02]  /*0780*/  STS [UR8+0x1c], R2 ;  /* 0x00001c02ff007988 */ /* 0x0009e40008000808 */
.L_x_11:
[----:B------:R-:W-:Y:S05]  /*0790*/  BSYNC.RECONVERGENT B0 ;  /* 0x0000000000007941 */ /* 0x000fea0003800200 */
.L_x_10:
[----:B------:R-:W-:Y:S04]  /*07a0*/  BSSY.RECONVERGENT B1, `(.L_x_12) ;  /* 0x000001a000017945 */ /* 0x000fe80003800200 */
[----:B------:R-:W-:Y:S04]  /*07b0*/  BSSY.RELIABLE B0, `(.L_x_13) ;  /* 0x0000015000007945 */ /* 0x000fe80003800100 */
[----:B------:R-:W-:Y:S05]  /*07c0*/  @P3 BRA `(.L_x_14) ;  /* 0x0000000000203947 */ /* 0x000fea0003800000 */
[----:B--234-:R-:W2:Y:S02]  /*07d0*/  LDS R2, [UR8+0x34] ;  /* 0x00003408ff027984 */ /* 0x01cea40008000800 */
[----:B--2---:R-:W-:-:S05]  /*07e0*/  LOP3.LUT R2, R2, 0x38, RZ, 0xb8, !PT ;  /* 0x0000003802027812 */ /* 0x004fca00078eb8ff */
[----:B------:R2:W-:Y:S01]  /*07f0*/  STS [UR8+0x34], R2 ;  /* 0x00003402ff007988 */ /* 0x0005e20008000808 */
[----:B------:R-:W-:Y:S05]  /*0800*/  @P3 BRA `(.L_x_15) ;  /* 0x0000000000203947 */ /* 0x000fea0003800000 */
[----:B--2---:R-:W2:Y:S01]  /*0810*/  LDS R2, [UR8+0x8] ;  /* 0x00000808ff027984 */ /* 0x004ea20008000800 */
[----:B------:R-:W-:-:S05]  /*0820*/  IMAD.MOV.U32 R3, RZ, RZ, 0x780 ;  /* 0x00000780ff037424 */ /* 0x000fca00078e00ff */
[----:B--2---:R-:W-:-:S05]  /*0830*/  LOP3.LUT R2, R2, 0x300, R3, 0xd8, !PT ;  /* 0x0000030002027812 */ /* 0x004fca00078ed803 */
[----:B------:R5:W-:Y:S02]  /*0840*/  STS [UR8+0x8], R2 ;  /* 0x00000802ff007988 */ /* 0x000be40008000808 */
.L_x_14:
[----:B------:R-:W-:Y:S05]  /*0850*/  @P3 BRA `(.L_x_16) ;  /* 0x0000000000283947 */ /* 0x000fea0003800000 */
[----:B--2345:R-:W2:Y:S02]  /*0860*/  LDS R2, [UR8+0x8] ;  /* 0x00000808ff027984 */ /* 0x03cea40008000800 */
[----:B--2---:R-:W-:-:S05]  /*0870*/  LOP3.LUT R2, R2, 0x1800, RZ, 0xb8, !PT ;  /* 0x0000180002027812 */ /* 0x004fca00078eb8ff */
[----:B------:R3:W-:Y:S02]  /*0880*/  STS [UR8+0x8], R2 ;  /* 0x00000802ff007988 */ /* 0x0007e40008000808 */
.L_x_15:
[----:B------:R-:W-:Y:S05]  /*0890*/  @P3 BREAK.RELIABLE B0 ;  /* 0x0000000000003942 */ /* 0x000fea0003800100 */
[----:B------:R-:W-:Y:S05]  /*08a0*/  @P3 BRA `(.L_x_17) ;  /* 0x0000000000243947 */ /* 0x000fea0003800000 */
[----:B------:R-:W4:Y:S01]  /*08b0*/  LDS R3, [UR8+0x8] ;  /* 0x00000808ff037984 */ /* 0x000f220008000800 */
[----:B--23--:R-:W-:-:S05]  /*08c0*/  IMAD.MOV.U32 R2, RZ, RZ, 0x6000 ;  /* 0x00006000ff027424 */ /* 0x00cfca00078e00ff */
[----:B----4-:R-:W-:-:S04]  /*08d0*/  LOP3.LUT R2, R3, 0x6000, R2, 0xd8, !PT ;  /* 0x0000600003027812 */ /* 0x010fc800078ed802 */
[----:B------:R-:W-:-:S05]  /*08e0*/  LOP3.LUT R2, R2, 0x400000, RZ, 0xb8, !PT ;  /* 0x0040000002027812 */ /* 0x000fca00078eb8ff */
[----:B------:R2:W-:Y:S02]  /*08f0*/  STS [UR8+0x8], R2 ;  /* 0x00000802ff007988 */ /* 0x0005e40008000808 */
.L_x_16:
[----:B------:R-:W-:Y:S05]  /*0900*/  BSYNC.RELIABLE B0 ;  /* 0x0000000000007941 */ /* 0x000fea0003800100 */
.L_x_13:
[----:B--2345:R-:W2:Y:S02]  /*0910*/  @!P3 LDS R2, [UR8+0x8] ;  /* 0x00000808ff02b984 */ /* 0x03cea40008000800 */
[----:B--2---:R-:W-:-:S05]  /*0920*/  @!P3 LOP3.LUT R2, R2, 0x8000, RZ, 0xb8, !PT ;  /* 0x000080000202b812 */ /* 0x004fca00078eb8ff */
[----:B------:R4:W-:Y:S02]  /*0930*/  @!P3 STS [UR8+0x8], R2 ;  /* 0x00000802ff00b988 */ /* 0x0009e40008000808 */
.L_x_17:
[----:B------:R-:W-:Y:S05]  /*0940*/  BSYNC.RECONVERGENT B1 ;  /* 0x0000000000017941 */ /* 0x000fea0003800200 */
.L_x_12:
[----:B------:R-:W-:Y:S05]  /*0950*/  WARPSYNC.ALL ;  /* 0x0000000000007948 */ /* 0x000fea0003800000 */
[----:B------:R-:W-:Y:S01]  /*0960*/  NOP ;  /* 0x0000000000007918 */ /* 0x000fe20000000000 */
[----:B------:R-:W5:Y:S02]  /*0970*/  LDC R5, c[0x0][0x39c] ;  /* 0x0000e700ff057b82 */ /* 0x000f640000000800 */
[----:B-----5:R-:W-:Y:S01]  /*0980*/  VIADD R5, R5, 0xffffffff ;  /* 0xffffffff05057836 */ /* 0x020fe20000000000 */
[----:B------:R-:W-:Y:S06]  /*0990*/  @P0 BRA `(.L_x_18) ;  /* 0x0000000000300947 */ /* 0x000fec0003800000 */
[----:B--234-:R-:W2:Y:S01]  /*09a0*/  S2R R2, SR_LANEID ;  /* 0x0000000000027919 */ /* 0x01cea20000000000 */
[----:B------:R-:W-:Y:S05]  /*09b0*/  WARPSYNC.ALL ;  /* 0x0000000000007948 */ /* 0x000fea0003800000 */
[----:B------:R-:W-:Y:S01]  /*09c0*/  NOP ;  /* 0x0000000000007918 */ /* 0x000fe20000000000 */
[----:B--2---:R-:W-:-:S05]  /*09d0*/  IMAD.SHL.U32 R6, R2, 0x4, RZ ;  /* 0x0000000402067824 */ /* 0x004fca00078e00ff */
[----:B------:R-:W2:Y:S01]  /*09e0*/  LDS R7, [R6+UR8] ;  /* 0x0000000806077984 */ /* 0x000ea20008000800 */
[----:B------:R-:W-:-:S05]  /*09f0*/  IADD3 R2, P1, PT, R6, UR20, RZ ;  /* 0x0000001406027c10 */ /* 0x000fca000ff3e0ff */
[----:B------:R-:W-:-:S05]  /*0a00*/  IMAD.X R3, RZ, RZ, UR21, P1 ;  /* 0x00000015ff037e24 */ /* 0x000fca00088e06ff */
[----:B--2---:R5:W2:Y:S01]  /*0a10*/  ATOMG.E.EXCH.STRONG.GPU PT, RZ, [R2], R7 ;  /* 0x0000000702ff73a8 */ /* 0x004aa200041ee100 */
[----:B------:R-:W-:-:S04]  /*0a20*/  DEPBAR {5,4,3,2,1,0} ;  /* 0x0000003f0000791a */ /* 0x000fc80000000000 */
[----:B------:R-:W3:Y:S02]  /*0a30*/  CCTL.E.C.LDCU.IV.DEEP [UR20] ;  /* 0x0000000014007540 */ /* 0x000ee40009c08000 */
[----:B---3--:R5:W-:Y:S01]  /*0a40*/  UTMACCTL.IV [UR20] ;  /* 0x00000000140079b9 */ /* 0x008be20008000000 */
[----:B------:R-:W-:Y:S01]  /*0a50*/  NOP ;  /* 0x0000000000007918 */ /* 0x000fe20000000000 */
.L_x_18:
[----:B------:R-:W-:Y:S05]  /*0a60*/  @P0 BRA `(.L_x_19) ;  /* 0x00000000000c0947 */ /* 0x000fea0003800000 */
[----:B------:R0:W-:Y:S01]  /*0a70*/  UTMACMDFLUSH ;  /* 0x00000000000079b7 */ /* 0x0001e20000000000 */
[----:B------:R-:W-:Y:S05]  /*0a80*/  @P0 BRA `(.L_x_19) ;  /* 0x0000000000040947 */ /* 0x000fea0003800000 */
[----:B------:R-:W-:-:S04]  /*0a90*/  DEPBAR.LE SB0, 0x0 ;  /* 0x000080000000791a */ /* 0x000fc80000000000 */
.L_x_19:
[----:B------:R-:W-:Y:S05]  /*0aa0*/  WARPSYNC.ALL ;  /* 0x0000000000007948 */ /* 0x000fea0003800000 */
[----:B------:R-:W-:Y:S01]  /*0ab0*/  NOP ;  /* 0x0000000000007918 */ /* 0x000fe20000000000 */
[----:B--2---:R-:W-:Y:S06]  /*0ac0*/  BAR.SYNC.DEFER_BLOCKING 0x0 ;  /* 0x0000000000007b1d */ /* 0x004fec0000010000 */
[----:B------:R-:W-:Y:S02]  /*0ad0*/  BSSY.RECONVERGENT B1, `(.L_x_20) ;  /* 0x000000b000017945 */ /* 0x000fe40003800200 */
[----:B------:R-:W-:Y:S06]  /*0ae0*/  BAR.SYNC.DEFER_BLOCKING 0x0 ;  /* 0x0000000000007b1d */ /* 0x000fec0000010000 */
[----:B------:R2:W-:Y:S01]  /*0af0*/  @!P0 STS [R11], RZ ;  /* 0x000000ff0b008388 */ /* 0x0005e20000000800 */
[----:B------:R-:W-:Y:S01]  /*0b00*/  NOP ;  /* 0x0000000000007918 */ /* 0x000fe20000000000 */
[----:B------:R-:W-:Y:S05]  /*0b10*/  @P3 BRA `(.L_x_21) ;  /* 0x0000000000183947 */ /* 0x000fea0003800000 */
[----:B---345:R-:W3:Y:S01]  /*0b20*/  LDS R2, [UR8+0x8] ;  /* 0x00000808ff027984 */ /* 0x038ee20008000800 */
[----:B------:R-:W4:Y:S01]  /*0b30*/  LDC.64 R6, c[0x0][0x388] ;  /* 0x0000e200ff067b82 */ /* 0x000f220000000a00 */
[----:B------:R-:W-:Y:S02]  /*0b40*/  IMAD.MOV.U32 R3, RZ, RZ, 0x70 ;  /* 0x00000070ff037424 */ /* 0x000fe400078e00ff */
[----:B----4-:R4:W-:Y:S03]  /*0b50*/  STS.64 [UR8], R6 ;  /* 0x00000006ff007988 */ /* 0x0109e60008000a08 */
[----:B---3--:R-:W-:-:S05]  /*0b60*/  LOP3.LUT R2, R2, 0x10, R3, 0xd8, !PT ;  /* 0x0000001002027812 */ /* 0x008fca00078ed803 */
[----:B------:R4:W-:Y:S02]  /*0b70*/  STS [UR8+0x8], R2 ;  /* 0x00000802ff007988 */ /* 0x0009e40008000808 */
.L_x_21:
[----:B-----5:R-:W-:Y:S05]  /*0b80*/  BSYNC.RECONVERGENT B1 ;  /* 0x0000000000017941 */ /* 0x020fea0003800200 */
.L_x_20:
[----:B------:R-:W-:Y:S04]  /*0b90*/  BSSY.RECONVERGENT B1, `(.L_x_22) ;  /* 0x000000a000017945 */ /* 0x000fe80003800200 */
[----:B------:R-:W-:Y:S05]  /*0ba0*/  @P3 BRA `(.L_x_23) ;  /* 0x0000000000203947 */ /* 0x000fea0003800000 */
[----:B---34-:R-:W3:Y:S01]  /*0bb0*/  LDS R2, [UR8+0x34] ;  /* 0x00003408ff027984 */ /* 0x018ee20008000800 */
[----:B------:R-:W-:Y:S02]  /*0bc0*/  IMAD.MOV.U32 R7, RZ, RZ, 0x3f000000 ;  /* 0x3f000000ff077424 */ /* 0x000fe400078e00ff */
[----:B------:R-:W-:Y:S01]  /*0bd0*/  @!P3 IMAD.MOV.U32 R3, RZ, RZ, 0x3f ;  /* 0x0000003fff03b424 */ /* 0x000fe200078e00ff */
[----:B------:R-:W4:Y:S02]  /*0be0*/  @!P3 LDS R6, [UR8+0x38] ;  /* 0x00003808ff06b984 */ /* 0x000f240008000800 */
[----:B---3--:R-:W-:Y:S02]  /*0bf0*/  LOP3.LUT R2, R2, 0xff000000, R7, 0xb8, !PT ;  /* 0xff00000002027812 */ /* 0x008fe400078eb807 */
[----:B----4-:R-:W-:-:S03]  /*0c00*/  @!P3 LOP3.LUT R3, R6, 0xff, R3, 0xb8, !PT ;  /* 0x000000ff0603b812 */ /* 0x010fc600078eb803 */
[----:B------:R5:W-:Y:S04]  /*0c10*/  STS [UR8+0x34], R2 ;  /* 0x00003402ff007988 */ /* 0x000be80008000808 */
[----:B------:R5:W-:Y:S02]  /*0c20*/  @!P3 STS [UR8+0x38], R3 ;  /* 0x00003803ff00b988 */ /* 0x000be40008000808 */
.L_x_23:
[----:B------:R-:W-:Y:S05]  /*0c30*/  BSYNC.RECONVERGENT B1 ;  /* 0x0000000000017941 */ /* 0x000fea0003800200 */
.L_x_22:
[----:B------:R-:W-:Y:S04]  /*0c40*/  BSSY.RECONVERGENT B1, `(.L_x_24) ;  /* 0x0000004000017945 */ /* 0x000fe80003800200 */
[----:B------:R-:W-:Y:S05]  /*0c50*/  @P3 BRA `(.L_x_25) ;  /* 0x0000000000083947 */ /* 0x000fea0003800000 */
[----:B------:R2:W-:Y:S04]  /*0c60*/  STS [UR8+0x24], R12 ;  /* 0x0000240cff007988 */ /* 0x0005e80008000808 */
[----:B------:R2:W-:Y:S02]  /*0c70*/  STS [UR8+0x20], R5 ;  /* 0x00002005ff007988 */ /* 0x0005e40008000808 */
.L_x_25:
[----:B------:R-:W-:Y:S05]  /*0c80*/  BSYNC.RECONVERGENT B1 ;  /* 0x0000000000017941 */ /* 0x000fea0003800200 */
.L_x_24:
[----:B------:R-:W-:Y:S04]  /*0c90*/  BSSY.RECONVERGENT B1, `(.L_x_26) ;  /* 0x000000e000017945 */ /* 0x000fe80003800200 */
[----:B------:R-:W-:Y:S05]  /*0ca0*/  @P3 BRA `(.L_x_27) ;  /* 0x0000000000303947 */ /* 0x000fea0003800000 */
[----:B-----5:R-:W5:Y:S01]  /*0cb0*/  LDS R3, [UR8+0x34] ;  /* 0x00003408ff037984 */ /* 0x020f620008000800 */
[----:B----4-:R-:W4:Y:S03]  /*0cc0*/  LDC.64 R6, c[0x0][0x3b0] ;  /* 0x0000ec00ff067b82 */ /* 0x010f260000000a00 */
[----:B---3--:R-:W3:Y:S01]  /*0cd0*/  LDS R2, [UR8+0x1c] ;  /* 0x00001c08ff027984 */ /* 0x008ee20008000800 */
[C---:B----4-:R-:W-:Y:S01]  /*0ce0*/  SHF.L.U64.HI R7, R6.reuse, 0x1, R7 ;  /* 0x0000000106077819 */ /* 0x050fe20000010207 */
[----:B------:R-:W-:-:S03]  /*0cf0*/  IMAD.SHL.U32 R6, R6, 0x2, RZ ;  /* 0x0000000206067824 */ /* 0x000fc600078e00ff */
[--C-:B------:R-:W-:Y:S02]  /*0d00*/  SHF.R.U32.HI R9, RZ, 0x4, R7.reuse ;  /* 0x00000004ff097819 */ /* 0x100fe40000011607 */
[----:B------:R-:W-:-:S05]  /*0d10*/  SHF.R.U64 R6, R6, 0x4, R7 ;  /* 0x0000000406067819 */ /* 0x000fca0000001207 */
[----:B------:R4:W-:Y:S01]  /*0d20*/  STS [UR8+0xc], R6 ;  /* 0x00000c06ff007988 */ /* 0x0009e20008000808 */
[----:B-----5:R-:W-:Y:S02]  /*0d30*/  LOP3.LUT R3, R3, 0x7, RZ, 0xb8, !PT ;  /* 0x0000000703037812 */ /* 0x020fe400078eb8ff */
[----:B---3--:R-:W-:-:S03]  /*0d40*/  LOP3.LUT R2, R2, 0xf, R9, 0xb8, !PT ;  /* 0x0000000f02027812 */ /* 0x008fc600078eb809 */
[----:B------:R4:W-:Y:S04]  /*0d50*/  STS [UR8+0x34], R3 ;  /* 0x00003403ff007988 */ /* 0x0009e80008000808 */
[----:B------:R4:W-:Y:S02]  /*0d60*/  STS [UR8+0x1c], R2 ;  /* 0x00001c02ff007988 */ /* 0x0009e40008000808 */
.L_x_27:
[----:B------:R-:W-:Y:S05]  /*0d70*/  BSYNC.RECONVERGENT B1 ;  /* 0x0000000000017941 */ /* 0x000fea0003800200 */
.L_x_26:
[----:B------:R-:W-:Y:S04]  /*0d80*/  BSSY.RECONVERGENT B2, `(.L_x_28) ;  /* 0x000001a000027945 */ /* 0x000fe80003800200 */
[----:B------:R-:W-:Y:S04]  /*0d90*/  BSSY.RELIABLE B1, `(.L_x_29) ;  /* 0x0000015000017945 */ /* 0x000fe80003800100 */
[----:B------:R-:W-:Y:S05]  /*0da0*/  @P3 BRA `(.L_x_30) ;  /* 0x0000000000203947 */ /* 0x000fea0003800000 */
[----:B---345:R-:W3:Y:S02]  /*0db0*/  LDS R2, [UR8+0x34] ;  /* 0x00003408ff027984 */ /* 0x038ee40008000800 */
[----:B---3--:R-:W-:-:S05]  /*0dc0*/  LOP3.LUT R2, R2, 0x38, RZ, 0xb8, !PT ;  /* 0x0000003802027812 */ /* 0x008fca00078eb8ff */
[----:B------:R3:W-:Y:S01]  /*0dd0*/  STS [UR8+0x34], R2 ;  /* 0x00003402ff007988 */ /* 0x0007e20008000808 */
[----:B------:R-:W-:Y:S05]  /*0de0*/  @P3 BRA `(.L_x_31) ;  /* 0x0000000000203947 */ /* 0x000fea0003800000 */
[----:B---3--:R-:W3:Y:S01]  /*0df0*/  LDS R2, [UR8+0x8] ;  /* 0x00000808ff027984 */ /* 0x008ee20008000800 */
[----:B------:R-:W-:-:S05]  /*0e00*/  IMAD.MOV.U32 R3, RZ, RZ, 0x780 ;  /* 0x00000780ff037424 */ /* 0x000fca00078e00ff */
[----:B---3--:R-:W-:-:S05]  /*0e10*/  LOP3.LUT R2, R2, 0x300, R3, 0xd8, !PT ;  /* 0x0000030002027812 */ /* 0x008fca00078ed803 */
[----:B------:R3:W-:Y:S02]  /*0e20*/  STS [UR8+0x8], R2 ;  /* 0x00000802ff007988 */ /* 0x0007e40008000808 */
.L_x_30:
[----:B------:R-:W-:Y:S05]  /*0e30*/  @P3 BRA `(.L_x_32) ;  /* 0x0000000000283947 */ /* 0x000fea0003800000 */
[----:B---345:R-:W3:Y:S02]  /*0e40*/  LDS R2, [UR8+0x8] ;  /* 0x00000808ff027984 */ /* 0x038ee40008000800 */
[----:B---3--:R-:W-:-:S05]  /*0e50*/  LOP3.LUT R2, R2, 0x1800, RZ, 0xb8, !PT ;  /* 0x0000180002027812 */ /* 0x008fca00078eb8ff */
[----:B------:R4:W-:Y:S02]  /*0e60*/  STS [UR8+0x8], R2 ;  /* 0x00000802ff007988 */ /* 0x0009e40008000808 */
.L_x_31:
[----:B------:R-:W-:Y:S05]  /*0e70*/  @P3 BREAK.RELIABLE B1 ;  /* 0x0000000000013942 */ /* 0x000fea0003800100 */
[----:B------:R-:W-:Y:S05]  /*0e80*/  @P3 BRA `(.L_x_33) ;  /* 0x0000000000243947 */ /* 0x000fea0003800000 */
[----:B---34-:R-:W3:Y:S01]  /*0e90*/  LDS R2, [UR8+0x8] ;  /* 0x00000808ff027984 */ /* 0x018ee20008000800 */
[----:B------:R-:W-:-:S05]  /*0ea0*/  IMAD.MOV.U32 R3, RZ, RZ, 0x6000 ;  /* 0x00006000ff037424 */ /* 0x000fca00078e00ff */
[----:B---3--:R-:W-:-:S04]  /*0eb0*/  LOP3.LUT R2, R2, 0x6000, R3, 0xd8, !PT ;  /* 0x0000600002027812 */ /* 0x008fc800078ed803 */
[----:B------:R-:W-:-:S05]  /*0ec0*/  LOP3.LUT R2, R2, 0x400000, RZ, 0xb8, !PT ;  /* 0x0040000002027812 */ /* 0x000fca00078eb8ff */
[----:B------:R3:W-:Y:S02]  /*0ed0*/  STS [UR8+0x8], R2 ;  /* 0x00000802ff007988 */ /* 0x0007e40008000808 */
.L_x_32:
[----:B------:R-:W-:Y:S05]  /*0ee0*/  BSYNC.RELIABLE B1 ;  /* 0x0000000000017941 */ /* 0x000fea0003800100 */
.L_x_29:
[----:B---345:R-:W3:Y:S02]  /*0ef0*/  @!P3 LDS R2, [UR8+0x8] ;  /* 0x00000808ff02b984 */ /* 0x038ee40008000800 */
[----:B---3--:R-:W-:-:S05]  /*0f00*/  @!P3 LOP3.LUT R2, R2, 0x8000, RZ, 0xb8, !PT ;  /* 0x000080000202b812 */ /* 0x008fca00078eb8ff */
[----:B------:R5:W-:Y:S02]  /*0f10*/  @!P3 STS [UR8+0x8], R2 ;  /* 0x00000802ff00b988 */ /* 0x000be40008000808 */
.L_x_33:
[----:B------:R-:W-:Y:S05]  /*0f20*/  BSYNC.RECONVERGENT B2 ;  /* 0x0000000000027941 */ /* 0x000fea0003800200 */
.L_x_28:
[----:B------:R-:W-:Y:S05]  /*0f30*/  WARPSYNC.ALL ;  /* 0x0000000000007948 */ /* 0x000fea0003800000 */
[----:B------:R-:W-:Y:S01]  /*0f40*/  NOP ;  /* 0x0000000000007918 */ /* 0x000fe20000000000 */
[----:B------:R-:W-:-:S04]  /*0f50*/  UIADD3 UR5, UPT, UPT, UR4, 0x80, URZ ;  /* 0x0000008004057890 */ /* 0x000fc8000fffe0ff */
[----:B------:R-:W-:-:S04]  /*0f60*/  UIADD3 UR22, UP0, UPT, UR5, UR16, URZ ;  /* 0x0000001005167290 */ /* 0x000fc8000ff1e0ff */
[----:B------:R-:W-:Y:S01]  /*0f70*/  ULEA.HI.X.SX32 UR23, UR5, UR17, 0x1, UP0 ;  /* 0x0000001105177291 */ /* 0x000fe200080f0eff */
[----:B------:R-:W-:Y:S11]  /*0f80*/  @P0 BRA `(.L_x_34) ;  /* 0x0000000000300947 */ /* 0x000ff60003800000 */
[----:B---345:R-:W3:Y:S01]  /*0f90*/  S2R R2, SR_LANEID ;  /* 0x0000000000027919 */ /* 0x038ee20000000000 */
[----:B------:R-:W-:Y:S05]  /*0fa0*/  WARPSYNC.ALL ;  /* 0x0000000000007948 */ /* 0x000fea0003800000 */
[----:B------:R-:W-:Y:S01]  /*0fb0*/  NOP ;  /* 0x0000000000007918 */ /* 0x000fe20000000000 */
[----:B---3--:R-:W-:-:S05]  /*0fc0*/  IMAD.SHL.U32 R6, R2, 0x4, RZ ;  /* 0x0000000402067824 */ /* 0x008fca00078e00ff */
[----:B------:R-:W3:Y:S01]  /*0fd0*/  LDS R7, [R6+UR8] ;  /* 0x0000000806077984 */ /* 0x000ee20008000800 */
[----:B------:R-:W-:-:S05]  /*0fe0*/  IADD3 R2, P1, PT, R6, UR22, RZ ;  /* 0x0000001606027c10 */ /* 0x000fca000ff3e0ff */
[----:B------:R-:W-:-:S05]  /*0ff0*/  IMAD.X R3, RZ, RZ, UR23, P1 ;  /* 0x00000017ff037e24 */ /* 0x000fca00088e06ff */
[----:B---3--:R3:W4:Y:S01]  /*1000*/  ATOMG.E.EXCH.STRONG.GPU PT, RZ, [R2], R7 ;  /* 0x0000000702ff73a8 */ /* 0x00872200041ee100 */
[----:B------:R-:W-:-:S04]  /*1010*/  DEPBAR {5,4,3,2,1,0} ;  /* 0x0000003f0000791a */ /* 0x000fc80000000000 */
[----:B------:R-:W5:Y:S02]  /*1020*/  CCTL.E.C.LDCU.IV.DEEP [UR22] ;  /* 0x0000000016007540 */ /* 0x000f640009c08000 */
[----:B-----5:R3:W-:Y:S01]  /*1030*/  UTMACCTL.IV [UR22] ;  /* 0x00000000160079b9 */ /* 0x0207e20008000000 */
[----:B------:R-:W-:Y:S01]  /*1040*/  NOP ;  /* 0x0000000000007918 */ /* 0x000fe20000000000 */
.L_x_34:
[----:B------:R-:W-:Y:S05]  /*1050*/  @P0 BRA `(.L_x_35) ;  /* 0x00000000000c0947 */ /* 0x000fea0003800000 */
[----:B------:R0:W-:Y:S01]  /*1060*/  UTMACMDFLUSH ;  /* 0x00000000000079b7 */ /* 0x0001e20000000000 */
[----:B------:R-:W-:Y:S05]  /*1070*/  @P0 BRA `(.L_x_35) ;  /* 0x0000000000040947 */ /* 0x000fea0003800000 */
[----:B------:R-:W-:-:S04]  /*1080*/  DEPBAR.LE SB0, 0x0 ;  /* 0x000080000000791a */ /* 0x000fc80000000000 */
.L_x_35:
[----:B------:R-:W-:Y:S05]  /*1090*/  WARPSYNC.ALL ;  /* 0x0000000000007948 */ /* 0x000fea0003800000 */
[----:B------:R-:W-:Y:S01]  /*10a0*/  NOP ;  /* 0x0000000000007918 */ /* 0x000fe20000000000 */
[----:B----4-:R-:W-:Y:S06]  /*10b0*/  BAR.SYNC.DEFER_BLOCKING 0x0 ;  /* 0x0000000000007b1d */ /* 0x010fec0000010000 */
[----:B------:R-:W-:Y:S02]  /*10c0*/  BSSY.RECONVERGENT B2, `(.L_x_36) ;  /* 0x000000b000027945 */ /* 0x000fe40003800200 */
[----:B------:R-:W-:Y:S06]  /*10d0*/  BAR.SYNC.DEFER_BLOCKING 0x0 ;  /* 0x0000000000007b1d */ /* 0x000fec0000010000 */
[----:B------:R4:W-:Y:S01]  /*10e0*/  @!P0 STS [R11], RZ ;  /* 0x000000ff0b008388 */ /* 0x0009e20000000800 */
[----:B------:R-:W-:Y:S01]  /*10f0*/  NOP ;  /* 0x0000000000007918 */ /* 0x000fe20000000000 */
[----:B------:R-:W-:Y:S05]  /*1100*/  @P3 BRA `(.L_x_37) ;  /* 0x0000000000183947 */ /* 0x000fea0003800000 */
[----:B---3-5:R-:W3:Y:S01]  /*1110*/  LDS R2, [UR8+0x8] ;  /* 0x00000808ff027984 */ /* 0x028ee20008000800 */
[----:B------:R-:W5:Y:S01]  /*1120*/  LDC.64 R6, c[0x0][0x390] ;  /* 0x0000e400ff067b82 */ /* 0x000f620000000a00 */
[----:B------:R-:W-:Y:S02]  /*1130*/  IMAD.MOV.U32 R3, RZ, RZ, 0x70 ;  /* 0x00000070ff037424 */ /* 0x000fe400078e00ff */
[----:B-----5:R5:W-:Y:S03]  /*1140*/  STS.64 [UR8], R6 ;  /* 0x00000006ff007988 */ /* 0x020be60008000a08 */
[----:B---3--:R-:W-:-:S05]  /*1150*/  LOP3.LUT R2, R2, 0x10, R3, 0xd8, !PT ;  /* 0x0000001002027812 */ /* 0x008fca00078ed803 */
[----:B------:R5:W-:Y:S02]  /*1160*/  STS [UR8+0x8], R2 ;  /* 0x00000802ff007988 */ /* 0x000be40008000808 */
.L_x_37:
[----:B---3--:R-:W-:Y:S05]  /*1170*/  BSYNC.RECONVERGENT B2 ;  /* 0x0000000000027941 */ /* 0x008fea0003800200 */
.L_x_36:
[----:B------:R-:W-:Y:S04]  /*1180*/  BSSY.RECONVERGENT B3, `(.L_x_38) ;  /* 0x0000011000037945 */ /* 0x000fe80003800200 */
[----:B------:R-:W-:Y:S04]  /*1190*/  BSSY.RELIABLE B2, `(.L_x_39) ;  /* 0x000000e000027945 */ /* 0x000fe80003800100 */
[----:B------:R-:W-:Y:S05]  /*11a0*/  @P3 BRA `(.L_x_40) ;  /* 0x0000000000243947 */ /* 0x000fea0003800000 */
[----:B-----5:R-:W3:Y:S01]  /*11b0*/  LDS R2, [UR8+0x34] ;  /* 0x00003408ff027984 */ /* 0x020ee20008000800 */
[----:B------:R-:W-:-:S05]  /*11c0*/  IMAD.MOV.U32 R3, RZ, RZ, 0x3f000000 ;  /* 0x3f000000ff037424 */ /* 0x000fca00078e00ff */
[----:B---3--:R-:W-:-:S05]  /*11d0*/  LOP3.LUT R2, R2, 0xff000000, R3, 0xb8, !PT ;  /* 0xff00000002027812 */ /* 0x008fca00078eb803 */
[----:B------:R3:W-:Y:S01]  /*11e0*/  STS [UR8+0x34], R2 ;  /* 0x00003402ff007988 */ /* 0x0007e20008000808 */
[----:B------:R-:W-:Y:S05]  /*11f0*/  @P3 BRA `(.L_x_41) ;  /* 0x00000000001c3947 */ /* 0x000fea0003800000 */
[----:B---3--:R-:W3:Y:S01]  /*1200*/  LDS R2, [UR8+0x38] ;  /* 0x00003808ff027984 */ /* 0x008ee20008000800 */
[----:B------:R-:W-:-:S05]  /*1210*/  IMAD.MOV.U32 R3, RZ, RZ, 0x7f ;  /* 0x0000007fff037424 */ /* 0x000fca00078e00ff */
[----:B---3--:R-:W-:-:S05]  /*1220*/  LOP3.LUT R2, R2, 0xff, R3, 0xb8, !PT ;  /* 0x000000ff02027812 */ /* 0x008fca00078eb803 */
[----:B------:R3:W-:Y:S02]  /*1230*/  STS [UR8+0x38], R2 ;  /* 0x00003802ff007988 */ /* 0x0007e40008000808 */
.L_x_40:
[----:B------:R-:W-:Y:S05]  /*1240*/  @P3 BREAK.RELIABLE B2 ;  /* 0x0000000000023942 */ /* 0x000fea0003800100 */
[----:B------:R-:W-:Y:S05]  /*1250*/  @P3 BRA `(.L_x_42) ;  /* 0x00000000000c3947 */ /* 0x000fea0003800000 */
[----:B------:R2:W-:Y:S02]  /*1260*/  STS [UR8+0x20], R5 ;  /* 0x00002005ff007988 */ /* 0x0005e40008000808 */
.L_x_41:
[----:B------:R-:W-:Y:S05]  /*1270*/  BSYNC.RELIABLE B2 ;  /* 0x0000000000027941 */ /* 0x000fea0003800100 */
.L_x_39:
[----:B------:R2:W-:Y:S02]  /*1280*/  @!P3 STS [UR8+0x24], R4 ;  /* 0x00002404ff00b988 */ /* 0x0005e40008000808 */
.L_x_42:
[----:B------:R-:W-:Y:S05]  /*1290*/  BSYNC.RECONVERGENT B3 ;  /* 0x0000000000037941 */ /* 0x000fea0003800200 */
.L_x_38:
[----:B------:R-:W-:Y:S05]  /*12a0*/  WARPSYNC.ALL ;  /* 0x0000000000007948 */ /* 0x000fea0003800000 */
[----:B------:R-:W-:Y:S01]  /*12b0*/  NOP ;  /* 0x0000000000007918 */ /* 0x000fe20000000000 */
[----:B------:R-:W-:Y:S04]  /*12c0*/  BSSY.RECONVERGENT B3, `(.L_x_43) ;  /* 0x000000e000037945 */ /* 0x000fe80003800200 */
[----:B------:R-:W-:Y:S05]  /*12d0*/  @P3 BRA `(.L_x_44) ;  /* 0x0000000000303947 */ /* 0x000fea0003800000 */
[----:B------:R-:W2:Y:S02]  /*12e0*/  LDS R3, [UR8+0x34] ;  /* 0x00003408ff037984 */ /* 0x000ea40008000800 */
[----:B--2---:R-:W2:Y:S02]  /*12f0*/  LDC.64 R4, c[0x0][0x3b8] ;  /* 0x0000ee00ff047b82 */ /* 0x004ea40000000a00 */
[----:B---3-5:R-:W3:Y:S01]  /*1300*/  LDS R2, [UR8+0x1c] ;  /* 0x00001c08ff027984 */ /* 0x028ee20008000800 */
[C---:B--2---:R-:W-:Y:S01]  /*1310*/  SHF.L.U64.HI R5, R4.reuse, 0x1, R5 ;  /* 0x0000000104057819 */ /* 0x044fe20000010205 */
[----:B------:R-:W-:-:S03]  /*1320*/  IMAD.SHL.U32 R4, R4, 0x2, RZ ;  /* 0x0000000204047824 */ /* 0x000fc600078e00ff */
[--C-:B------:R-:W-:Y:S02]  /*1330*/  SHF.R.U32.HI R7, RZ, 0x4, R5.reuse ;  /* 0x00000004ff077819 */ /* 0x100fe40000011605 */
[----:B------:R-:W-:-:S05]  /*1340*/  SHF.R.U64 R4, R4, 0x4, R5 ;  /* 0x0000000404047819 */ /* 0x000fca0000001205 */
[----:B------:R2:W-:Y:S01]  /*1350*/  STS [UR8+0xc], R4 ;  /* 0x00000c04ff007988 */ /* 0x0005e20008000808 */
[----:B------:R-:W-:Y:S02]  /*1360*/  LOP3.LUT R3, R3, 0x7, RZ, 0xb8, !PT ;  /* 0x0000000703037812 */ /* 0x000fe400078eb8ff */
[----:B---3--:R-:W-:-:S03]  /*1370*/  LOP3.LUT R2, R2, 0xf, R7, 0xb8, !PT ;  /* 0x0000000f02027812 */ /* 0x008fc600078eb807 */
[----:B------:R2:W-:Y:S04]  /*1380*/  STS [UR8+0x34], R3 ;  /* 0x00003403ff007988 */ /* 0x0005e80008000808 */
[----:B------:R2:W-:Y:S02]  /*1390*/  STS [UR8+0x1c], R2 ;  /* 0x00001c02ff007988 */ /* 0x0005e40008000808 */
.L_x_44:
[----:B------:R-:W-:Y:S05]  /*13a0*/  BSYNC.RECONVERGENT B3 ;  /* 0x0000000000037941 */ /* 0x000fea0003800200 */
.L_x_43:
[----:B------:R-:W-:Y:S04]  /*13b0*/  BSSY.RECONVERGENT B4, `(.L_x_45) ;  /* 0x000001a000047945 */ /* 0x000fe80003800200 */
[----:B------:R-:W-:Y:S04]  /*13c0*/  BSSY.RELIABLE B3, `(.L_x_46) ;  /* 0x0000015000037945 */ /* 0x000fe80003800100 */
[----:B------:R-:W-:Y:S05]  /*13d0*/  @P3 BRA `(.L_x_47) ;  /* 0x0000000000203947 */ /* 0x000fea0003800000 */
[----:B--23-5:R-:W2:Y:S02]  /*13e0*/  LDS R2, [UR8+0x34] ;  /* 0x00003408ff027984 */ /* 0x02cea40008000800 */
[----:B--2---:R-:W-:-:S05]  /*13f0*/  LOP3.LUT R2, R2, 0x38, RZ, 0xb8, !PT ;  /* 0x0000003802027812 */ /* 0x004fca00078eb8ff */
[----:B------:R2:W-:Y:S01]  /*1400*/  STS [UR8+0x34], R2 ;  /* 0x00003402ff007988 */ /* 0x0005e20008000808 */
[----:B------:R-:W-:Y:S05]  /*1410*/  @P3 BRA `(.L_x_48) ;  /* 0x0000000000203947 */ /* 0x000fea0003800000 */
[----:B--2---:R-:W2:Y:S01]  /*1420*/  LDS R2, [UR8+0x8] ;  /* 0x00000808ff027984 */ /* 0x004ea20008000800 */
[----:B------:R-:W-:-:S05]  /*1430*/  IMAD.MOV.U32 R3, RZ, RZ, 0x780 ;  /* 0x00000780ff037424 */ /* 0x000fca00078e00ff */
[----:B--2---:R-:W-:-:S05]  /*1440*/  LOP3.LUT R2, R2, 0x300, R3, 0xd8, !PT ;  /* 0x0000030002027812 */ /* 0x004fca00078ed803 */
[----:B------:R2:W-:Y:S02]  /*1450*/  STS [UR8+0x8], R2 ;  /* 0x00000802ff007988 */ /* 0x0005e40008000808 */
.L_x_47:
[----:B------:R-:W-:Y:S05]  /*1460*/  @P3 BRA `(.L_x_49) ;  /* 0x0000000000283947 */ /* 0x000fea0003800000 */
[----:B--23-5:R-:W2:Y:S02]  /*1470*/  LDS R2, [UR8+0x8] ;  /* 0x00000808ff027984 */ /* 0x02cea40008000800 */
[----:B--2---:R-:W-:-:S05]  /*1480*/  LOP3.LUT R2, R2, 0x1800, RZ, 0xb8, !PT ;  /* 0x0000180002027812 */ /* 0x004fca00078eb8ff */
[----:B------:R3:W-:Y:S02]  /*1490*/  STS [UR8+0x8], R2 ;  /* 0x00000802ff007988 */ /* 0x0007e40008000808 */
.L_x_48:
[----:B------:R-:W-:Y:S05]  /*14a0*/  @P3 BREAK.RELIABLE B3 ;  /* 0x0000000000033942 */ /* 0x000fea0003800100 */
[----:B------:R-:W-:Y:S05]  /*14b0*/  @P3 BRA `(.L_x_50) ;  /* 0x0000000000243947 */ /* 0x000fea0003800000 */
[----:B--23--:R-:W2:Y:S01]  /*14c0*/  LDS R2, [UR8+0x8] ;  /* 0x00000808ff027984 */ /* 0x00cea20008000800 */
[----:B------:R-:W-:-:S05]  /*14d0*/  IMAD.MOV.U32 R3, RZ, RZ, 0x6000 ;  /* 0x00006000ff037424 */ /* 0x000fca00078e00ff */
[----:B--2---:R-:W-:-:S04]  /*14e0*/  LOP3.LUT R2, R2, 0x6000, R3, 0xd8, !PT ;  /* 0x0000600002027812 */ /* 0x004fc800078ed803 */
[----:B------:R-:W-:-:S05]  /*14f0*/  LOP3.LUT R2, R2, 0x400000, RZ, 0xb8, !PT ;  /* 0x0040000002027812 */ /* 0x000fca00078eb8ff */
[----:B------:R2:W-:Y:S02]  /*1500*/  STS [UR8+0x8], R2 ;  /* 0x00000802ff007988 */ /* 0x0005e40008000808 */
.L_x_49:
[----:B------:R-:W-:Y:S05]  /*1510*/  BSYNC.RELIABLE B3 ;  /* 0x0000000000037941 */ /* 0x000fea0003800100 */
.L_x_46:
[----:B--23-5:R-:W2:Y:S02]  /*1520*/  @!P3 LDS R2, [UR8+0x8] ;  /* 0x00000808ff02b984 */ /* 0x02cea40008000800 */
[----:B--2---:R-:W-:-:S05]  /*1530*/  @!P3 LOP3.LUT R2, R2, 0x8000, RZ, 0xb8, !PT ;  /* 0x000080000202b812 */ /* 0x004fca00078eb8ff */
[----:B------:R5:W-:Y:S02]  /*1540*/  @!P3 STS [UR8+0x8], R2 ;  /* 0x00000802ff00b988 */ /* 0x000be40008000808 */
.L_x_50:
[----:B------:R-:W-:Y:S05]  /*1550*/  BSYNC.RECONVERGENT B4 ;  /* 0x0000000000047941 */ /* 0x000fea0003800200 */
.L_x_45:
[----:B------:R-:W-:Y:S05]  /*1560*/  WARPSYNC.ALL ;  /* 0x0000000000007948 */ /* 0x000fea0003800000 */
[----:B------:R-:W-:Y:S01]  /*1570*/  NOP ;  /* 0x0000000000007918 */ /* 0x000fe20000000000 */
[----:B------:R-:W-:-:S04]  /*1580*/  UIADD3 UR4, UPT, UPT, UR4, 0x100, URZ ;  /* 0x0000010004047890 */ /* 0x000fc8000fffe0ff */
[----:B------:R-:W-:-:S04]  /*1590*/  UIADD3 UR16, UP0, UPT, UR4, UR16, URZ ;  /* 0x0000001004107290 */ /* 0x000fc8000ff1e0ff */
[----:B------:R-:W-:Y:S01]  /*15a0*/  ULEA.HI.X.SX32 UR17, UR4, UR17, 0x1, UP0 ;  /* 0x0000001104117291 */ /* 0x000fe200080f0eff */
[----:B------:R-:W-:Y:S11]  /*15b0*/  @P0 BRA `(.L_x_51) ;  /* 0x0000000000300947 */ /* 0x000ff60003800000 */
[----:B--23-5:R-:W2:Y:S01]  /*15c0*/  S2R R2, SR_LANEID ;  /* 0x0000000000027919 */ /* 0x02cea20000000000 */
[----:B------:R-:W-:Y:S05]  /*15d0*/  WARPSYNC.ALL ;  /* 0x0000000000007948 */ /* 0x000fea0003800000 */
[----:B------:R-:W-:Y:S01]  /*15e0*/  NOP ;  /* 0x0000000000007918 */ /* 0x000fe20000000000 */
[----:B--2---:R-:W-:-:S05]  /*15f0*/  IMAD.SHL.U32 R4, R2, 0x4, RZ ;  /* 0x0000000402047824 */ /* 0x004fca00078e00ff */
[----:B------:R-:W2:Y:S01]  /*1600*/  LDS R5, [R4+UR8] ;  /* 0x0000000804057984 */ /* 0x000ea20008000800 */
[----:B------:R-:W-:-:S05]  /*1610*/  IADD3 R2, P1, PT, R4, UR16, RZ ;  /* 0x0000001004027c10 */ /* 0x000fca000ff3e0ff */
[----:B------:R-:W-:-:S05]  /*1620*/  IMAD.X R3, RZ, RZ, UR17, P1 ;  /* 0x00000011ff037e24 */ /* 0x000fca00088e06ff */
[----:B--2---:R2:W3:Y:S01]  /*1630*/  ATOMG.E.EXCH.STRONG.GPU PT, RZ, [R2], R5 ;  /* 0x0000000502ff73a8 */ /* 0x0044e200041ee100 */
[----:B------:R-:W-:-:S04]  /*1640*/  DEPBAR {5,4,3,2,1,0} ;  /* 0x0000003f0000791a */ /* 0x000fc80000000000 */
[----:B------:R-:W5:Y:S02]  /*1650*/  CCTL.E.C.LDCU.IV.DEEP [UR16] ;  /* 0x0000000010007540 */ /* 0x000f640009c08000 */
[----:B-----5:R2:W-:Y:S01]  /*1660*/  UTMACCTL.IV [UR16] ;  /* 0x00000000100079b9 */ /* 0x0205e20008000000 */
[----:B------:R-:W-:Y:S01]  /*1670*/  NOP ;  /* 0x0000000000007918 */ /* 0x000fe20000000000 */
.L_x_51:
[----:B------:R-:W-:Y:S05]  /*1680*/  @P0 BRA `(.L_x_52) ;  /* 0x00000000000c0947 */ /* 0x000fea0003800000 */
[----:B------:R0:W-:Y:S01]  /*1690*/  UTMACMDFLUSH ;  /* 0x00000000000079b7 */ /* 0x0001e20000000000 */
[----:B------:R-:W-:Y:S05]  /*16a0*/  @P0 BRA `(.L_x_52) ;  /* 0x0000000000040947 */ /* 0x000fea0003800000 */
[----:B------:R-:W-:-:S04]  /*16b0*/  DEPBAR.LE SB0, 0x0 ;  /* 0x000080000000791a */ /* 0x000fc80000000000 */
.L_x_52:
[----:B------:R-:W-:Y:S05]  /*16c0*/  WARPSYNC.ALL ;  /* 0x0000000000007948 */ /* 0x000fea0003800000 */
[----:B------:R-:W-:Y:S01]  /*16d0*/  NOP ;  /* 0x0000000000007918 */ /* 0x000fe20000000000 */
[----:B---3--:R-:W-:Y:S01]  /*16e0*/  BAR.SYNC.DEFER_BLOCKING 0x0 ;  /* 0x0000000000007b1d */ /* 0x008fe20000010000 */
[----:B--2--5:R-:W-:Y:S01]  /*16f0*/  SHF.R.U32.HI R2, RZ, 0x5, R0 ;  /* 0x00000005ff027819 */ /* 0x024fe20000011600 */
[----:B------:R-:W-:-:S03]  /*1700*/  USHF.L.U32 UR19, UR19, 0x7, URZ ;  /* 0x0000000713137899 */ /* 0x000fc600080006ff */
[----:B------:R-:W-:Y:S01]  /*1710*/  R2UR UR18, R2 ;  /* 0x00000000021272ca */ /* 0x000fe200000e0000 */
[----:B------:R-:W-:Y:S01]  /*1720*/  VOTEU.ALL UP0, P3 ;  /* 0x0000000000ff7886 */ /* 0x000fe20001800000 */
[----:B------:R-:W-:Y:S01]  /*1730*/  UMOV UR4, 0x1 ;  /* 0x0000000100047882 */ /* 0x000fe20000000000 */
[----:B------:R-:W-:Y:S01]  /*1740*/  VOTEU.ALL UP1, P3 ;  /* 0x0000000000ff7886 */ /* 0x000fe20001820000 */
[----:B------:R-:W-:Y:S02]  /*1750*/  BSSY.RECONVERGENT B4, `(.L_x_53) ;  /* 0x0000018000047945 */ /* 0x000fe40003800200 */
[----:B------:R-:W-:-:S04]  /*1760*/  @!UP0 UIADD3 UR10, UPT, UPT, -UR4, 0x100000, URZ ;  /* 0x00100000040a8890 */ /* 0x000fc8000fffe1ff */
[----:B------:R-:W-:Y:S02]  /*1770*/  @!UP0 USHF.L.U32 UR11, UR10, 0xb, URZ ;  /* 0x0000000b0a0b8899 */ /* 0x000fe400080006ff */
[----:B------:R-:W-:Y:S02]  /*1780*/  @!UP0 USHF.L.U32 UR10, UR10, 0x1, URZ ;  /* 0x000000010a0a8899 */ /* 0x000fe400080006ff */
[----:B------:R-:W-:-:S04]  /*1790*/  @!UP0 UIADD3 UR4, UPT, UPT, -UR4, 0x100000, URZ ;  /* 0x0010000004048890 */ /* 0x000fc8000fffe1ff */
[----:B------:R-:W-:Y:S02]  /*17a0*/  @!UP0 USHF.L.U32 UR5, UR4, 0xb, URZ ;  /* 0x0000000b04058899 */ /* 0x000fe400080006ff */
[----:B------:R-:W-:Y:S01]  /*17b0*/  @!UP0 USHF.L.U32 UR4, UR4, 0x1, URZ ;  /* 0x0000000104048899 */ /* 0x000fe200080006ff */
[----:B------:R-:W-:Y:S01]  /*17c0*/  VOTEU.ALL UP0, P3 ;  /* 0x0000000000ff7886 */ /* 0x000fe20001800000 */
[----:B------:R-:W2:Y:S04]  /*17d0*/  FENCE.VIEW.ASYNC.S ;  /* 0x00000000000073c6 */ /* 0x000ea80000000000 */
[----:B--2---:R2:W3:Y:S06]  /*17e0*/  @!UP0 SYNCS.EXCH.64 URZ, [UR8+0x20000], UR10 ;  /* 0x0200000a08ff85b2 */ /* 0x0044ec0008000100 */
[----:B------:R2:W3:Y:S02]  /*17f0*/  @!UP1 SYNCS.EXCH.64 URZ, [UR8+0x20020], UR4 ;  /* 0x0200200408ff95b2 */ /* 0x0004e40008000100 */
[----:B---3--:R-:W-:Y:S06]  /*1800*/  BAR.SYNC.DEFER_BLOCKING 0x0 ;  /* 0x0000000000007b1d */ /* 0x008fec0000010000 */
[----:B------:R-:W-:Y:S05]  /*1810*/  @P3 BRA `(.L_x_54) ;  /* 0x00000000002c3947 */ /* 0x000fea0003800000 */
[----:B--2---:R-:W-:Y:S02]  /*1820*/  UMOV UR4, 0x1 ;  /* 0x0000000100047882 */ /* 0x004fe40000000000 */
[----:B------:R-:W-:-:S04]  /*1830*/  UIADD3 UR10, UPT, UPT, -UR4, 0x100000, URZ ;  /* 0x00100000040a7890 */ /* 0x000fc8000fffe1ff */
[----:B------:R-:W-:Y:S02]  /*1840*/  USHF.L.U32 UR11, UR10, 0xb, URZ ;  /* 0x0000000b0a0b7899 */ /* 0x000fe400080006ff */
[----:B------:R-:W-:Y:S02]  /*1850*/  USHF.L.U32 UR10, UR10, 0x1, URZ ;  /* 0x000000010a0a7899 */ /* 0x000fe400080006ff */
[----:B------:R-:W-:-:S04]  /*1860*/  UIADD3 UR4, UPT, UPT, -UR4, 0x100000, URZ ;  /* 0x0010000004047890 */ /* 0x000fc8000fffe1ff */
[----:B------:R-:W-:Y:S02]  /*1870*/  USHF.L.U32 UR5, UR4, 0xb, URZ ;  /* 0x0000000b04057899 */ /* 0x000fe400080006ff */
[----:B------:R-:W-:Y:S01]  /*1880*/  USHF.L.U32 UR4, UR4, 0x1, URZ ;  /* 0x0000000104047899 */ /* 0x000fe200080006ff */
[----:B------:R-:W2:Y:S03]  /*1890*/  FENCE.VIEW.ASYNC.S ;  /* 0x00000000000073c6 */ /* 0x000ea60000000000 */
[----:B--2---:R3:W5:Y:S08]  /*18a0*/  SYNCS.EXCH.64 URZ, [UR8+0x20008], UR10 ;  /* 0x0200080a08ff75b2 */ /* 0x0047700008000100 */
[----:B------:R3:W2:Y:S02]  /*18b0*/  SYNCS.EXCH.64 URZ, [UR8+0x20028], UR4 ;  /* 0x0200280408ff75b2 */ /* 0x0006a40008000100 */
[----:B---3--:R-:W-:Y:S01]  /*18c0*/  NOP ;  /* 0x0000000000007918 */ /* 0x008fe20000000000 */
.L_x_54:
[----:B--2---:R-:W-:Y:S05]  /*18d0*/  BSYNC.RECONVERGENT B4 ;  /* 0x0000000000047941 */ /* 0x004fea0003800200 */
.L_x_53:
[----:B-----5:R-:W-:Y:S06]  /*18e0*/  BAR.SYNC.DEFER_BLOCKING 0x0 ;  /* 0x0000000000007b1d */ /* 0x020fec0000010000 */
[----:B------:R-:W-:Y:S04]  /*18f0*/  BSSY.RECONVERGENT B4, `(.L_x_55) ;  /* 0x000000d000047945 */ /* 0x000fe80003800200 */
[----:B------:R-:W-:Y:S05]  /*1900*/  @P3 BRA `(.L_x_56) ;  /* 0x00000000002c3947 */ /* 0x000fea0003800000 */
[----:B------:R-:W-:Y:S02]  /*1910*/  UMOV UR4, 0x1 ;  /* 0x0000000100047882 */ /* 0x000fe40000000000 */
[----:B------:R-:W-:-:S04]  /*1920*/  UIADD3 UR10, UPT, UPT, -UR4, 0x100000, URZ ;  /* 0x00100000040a7890 */ /* 0x000fc8000fffe1ff */
[----:B------:R-:W-:Y:S02]  /*1930*/  USHF.L.U32 UR11, UR10, 0xb, URZ ;  /* 0x0000000b0a0b7899 */ /* 0x000fe400080006ff */
[----:B------:R-:W-:Y:S02]  /*1940*/  USHF.L.U32 UR10, UR10, 0x1, URZ ;  /* 0x000000010a0a7899 */ /* 0x000fe400080006ff */
[----:B------:R-:W-:-:S04]  /*1950*/  UIADD3 UR4, UPT, UPT, -UR4, 0x100000, URZ ;  /* 0x0010000004047890 */ /* 0x000fc8000fffe1ff */
[----:B------:R-:W-:Y:S02]  /*1960*/  USHF.L.U32 UR5, UR4, 0xb, URZ ;  /* 0x0000000b04057899 */ /* 0x000fe400080006ff */
[----:B------:R-:W-:Y:S01]  /*1970*/  USHF.L.U32 UR4, UR4, 0x1, URZ ;  /* 0x0000000104047899 */ /* 0x000fe200080006ff */
[----:B------:R-:W2:Y:S03]  /*1980*/  FENCE.VIEW.ASYNC.S ;  /* 0x00000000000073c6 */ /* 0x000ea60000000000 */
[----:B--2---:R2:W3:Y:S08]  /*1990*/  SYNCS.EXCH.64 URZ, [UR8+0x20010], UR10 ;  /* 0x0200100a08ff75b2 */ /* 0x0044f00008000100 */
[----:B------:R2:W5:Y:S01]  /*19a0*/  SYNCS.EXCH.64 URZ, [UR8+0x20030], UR4 ;  /* 0x0200300408ff75b2 */ /* 0x0005620008000100 */
[----:B------:R-:W-:Y:S01]  /*19b0*/  NOP ;  /* 0x0000000000007918 */ /* 0x000fe20000000000 */
.L_x_56:
[----:B--2---:R-:W-:Y:S05]  /*19c0*/  BSYNC.RECONVERGENT B4 ;  /* 0x0000000000047941 */ /* 0x004fea0003800200 */
.L_x_55:
[----:B---3-5:R-:W-:Y:S01]  /*19d0*/  BAR.SYNC.DEFER_BLOCKING 0x0 ;  /* 0x0000000000007b1d */ /* 0x028fe20000010000 */
[----:B------:R-:W-:Y:S01]  /*19e0*/  UIADD3 UR12, UPT, UPT, UR8, 0x20020, URZ ;  /* 0x00020020080c7890 */ /* 0x000fe2000fffe0ff */
[----:B------:R-:W-:Y:S01]  /*19f0*/  ISETP.GE.AND P0, PT, R10, 0x1, PT ;  /* 0x000000010a00780c */ /* 0x000fe20003f06270 */
[----:B------:R-:W-:-:S03]  /*1a00*/  USHF.L.U32 UR15, UR7, 0x7, URZ ;  /* 0x00000007070f7899 */ /* 0x000fc600080006ff */
        /* <DEDUP_REMOVED lines=13> */
.L_x_58:
[----:B--2---:R-:W-:Y:S05]  /*1ae0*/  BSYNC.RECONVERGENT B4 ;  /* 0x0000000000047941 */ /* 0x004fea0003800200 */
.L_x_57:
[----:B------:R-:W-:Y:S05]  /*1af0*/  @!P0 BRA `(.L_x_59) ;  /* 0x0000000800908947 */ /* 0x000fea0003800000 */
[----:B---3-5:R-:W-:Y:S01]  /*1b00*/  BAR.SYNC.DEFER_BLOCKING 0x0 ;  /* 0x0000000000007b1d */ /* 0x028fe20000010000 */
[----:B------:R-:W-:Y:S01]  /*1b10*/  @!P3 IMAD.MOV.U32 R2, RZ, RZ, 0x8000 ;  /* 0x00008000ff02b424 */ /* 0x000fe200078e00ff */
[----:B------:R-:W-:Y:S02]  /*1b20*/  ELECT P1, URZ, PT ;  /* 0x0000000000ff782f */ /* 0x000fe40003820000 */
[----:B------:R-:W-:Y:S02]  /*1b30*/  ELECT P0, URZ, PT ;  /* 0x0000000000ff782f */ /* 0x000fe40003800000 */
[C---:B------:R-:W-:Y:S01]  /*1b40*/  ISETP.LT.U32.AND P1, PT, R68.reuse, 0x20, P1 ;  /* 0x000000204400780c */ /* 0x040fe20000f21070 */
[----:B------:R-:W-:Y:S01]  /*1b50*/  UMOV UR11, UR15 ;  /* 0x0000000f000b7c82 */ /* 0x000fe20008000000 */
[----:B------:R-:W-:Y:S01]  /*1b60*/  ISETP.LT.U32.AND P0, PT, R68, 0x40, P0 ;  /* 0x000000404400780c */ /* 0x000fe20000701070 */
[----:B------:R-:W-:-:S04]  /*1b70*/  ULOP3.LUT UR4, UR18, 0x1, URZ, 0xc0, !UPT ;  /* 0x0000000112047892 */ /* 0x000fc8000f8ec0ff */
[----:B------:R-:W-:Y:S02]  /*1b80*/  ULEA UR5, UR4, UR8, 0xd ;  /* 0x0000000804057291 */ /* 0x000fe4000f8e68ff */
[----:B------:R-:W-:-:S04]  /*1b90*/  ULEA UR6, UR4, UR19, 0x6 ;  /* 0x0000001304067291 */ /* 0x000fc8000f8e30ff */
[----:B------:R-:W-:Y:S01]  /*1ba0*/  VOTEU.ANY UP0, P1 ;  /* 0x0000000000ff7886 */ /* 0x000fe20000800100 */
[----:B------:R-:W-:Y:S01]  /*1bb0*/  VOTEU.ANY UP2, P1 ;  /* 0x0000000000ff7886 */ /* 0x000fe20000840100 */
[----:B------:R-:W-:Y:S01]  /*1bc0*/  VOTEU.ANY UP1, P0 ;  /* 0x0000000000ff7886 */ /* 0x000fe20000020100 */
[----:B------:R-:W-:Y:S01]  /*1bd0*/  VOTEU.ANY UP3, P0 ;  /* 0x0000000000ff7886 */ /* 0x000fe20000060100 */
[----:B------:R2:W-:Y:S01]  /*1be0*/  @!P3 SYNCS.ARRIVE.TRANS64 RZ, [UR8+0x20000], R2 ;  /* 0x02000002ffffb9a7 */ /* 0x0005e20008000008 */
[----:B------:R3:W-:Y:S06]  /*1bf0*/  MEMBAR.ALL.CTA ;  /* 0x0000000000007992 */ /* 0x0007ec0000008000 */
[----:B---3--:R-:W3:Y:S01]  /*1c00*/  FENCE.VIEW.ASYNC.S ;  /* 0x00000000000073c6 */ /* 0x008ee20000000000 */
[----:B------:R-:W-:Y:S01]  /*1c10*/  @UP0 UIADD3 UR9, UPT, UPT, UR8, 0x20000, URZ ;  /* 0x0002000008090890 */ /* 0x000fe2000fffe0ff */
[----:B------:R-:W-:Y:S01]  /*1c20*/  @UP0 UMOV UR10, URZ ;  /* 0x000000ff000a0c82 */ /* 0x000fe20008000000 */
[----:B------:R-:W-:-:S02]  /*1c30*/  @UP1 UIADD3 UR4, UPT, UPT, UR5, 0x10000, URZ ;  /* 0x0001000005041890 */ /* 0x000fc4000fffe0ff */
[----:B------:R-:W-:Y:S01]  /*1c40*/  @UP1 UIADD3 UR5, UPT, UPT, UR8, 0x20000, URZ ;  /* 0x0002000008051890 */ /* 0x000fe2000fffe0ff */
[----:B------:R-:W-:Y:S01]  /*1c50*/  @UP1 UMOV UR7, URZ ;  /* 0x000000ff00071c82 */ /* 0x000fe20008000000 */
[----:B------:R-:W-:Y:S01]  /*1c60*/  UISETP.NE.U32.AND UP0, UPT, UR18, URZ, UPT ;  /* 0x000000ff1200728c */ /* 0x000fe2000bf05070 */
[----:B---3--:R-:W-:Y:S06]  /*1c70*/  BAR.SYNC.DEFER_BLOCKING 0x0 ;  /* 0x0000000000007b1d */ /* 0x008fec0000010000 */
[----:B------:R2:W-:Y:S02]  /*1c80*/  @UP2 UTMALDG.2D [UR8], [UR20] ;  /* 0x00000008140025b4 */ /* 0x0005e40008008000 */
[----:B------:R-:W-:Y:S06]  /*1c90*/  BAR.SYNC.DEFER_BLOCKING 0x0 ;  /* 0x0000000000007b1d */ /* 0x000fec0000010000 */
[----:B------:R2:W-:Y:S02]  /*1ca0*/  @UP3 UTMALDG.2D [UR4], [UR22] ;  /* 0x00000004160035b4 */ /* 0x0005e40008008000 */
[----:B------:R-:W-:Y:S06]  /*1cb0*/  BAR.SYNC.DEFER_BLOCKING 0x0 ;  /* 0x0000000000007b1d */ /* 0x000fec0000010000 */
[----:B------:R-:W3:Y:S02]  /*1cc0*/  SYNCS.PHASECHK.TRANS64.TRYWAIT P0, [UR8+0x20000], RZ ;  /* 0x020000ffff0075a7 */ /* 0x000ee40008001108 */
[----:B--23--:R-:W-:Y:S05]  /*1cd0*/  @!P0 BRA `(.L_x_60) ;  /* 0x00000010004c8947 */ /* 0x00cfea0003800000 */
.L_x_78:
[----:B------:R-:W-:Y:S05]  /*1ce0*/  BRA.U UP0, `(.L_x_61) ;  /* 0x0000000100787547 */ /* 0x000fea000b800000 */
[----:B------:R-:W-:Y:S02]  /*1cf0*/  UIADD3 UR4, UPT, UPT, UR8, 0x10000, URZ ;  /* 0x0001000008047890 */ /* 0x000fe4000fffe0ff */
[----:B------:R-:W-:Y:S02]  /*1d00*/  USHF.R.U32.HI UR6, URZ, 0x4, UR8 ;  /* 0x00000004ff067899 */ /* 0x000fe40008011608 */
[----:B------:R-:W-:Y:S02]  /*1d10*/  USHF.R.U32.HI UR4, URZ, 0x4, UR4 ;  /* 0x00000004ff047899 */ /* 0x000fe40008011604 */
[----:B------:R-:W-:Y:S02]  /*1d20*/  USGXT.U32 UR6, UR6, 0xe ;  /* 0x0000000e0606789a */ /* 0x000fe40008000000 */
[----:B------:R-:W-:Y:S02]  /*1d30*/  USGXT.U32 UR5, UR4, 0xe ;  /* 0x0000000e0405789a */ /* 0x000fe40008000000 */
[----:B------:R-:W-:-:S02]  /*1d40*/  UIADD3 UR34, UP0, UPT, UR6, 0x2, URZ ;  /* 0x0000000206227890 */ /* 0x000fc4000ff1e0ff */
[----:B------:R-:W-:Y:S01]  /*1d50*/  UIADD3 UR32, UP1, UPT, UR5, 0x2000080, URZ ;  /* 0x0200008005207890 */ /* 0x000fe2000ff3e0ff */
[----:B------:R-:W-:Y:S01]  /*1d60*/  UMOV UR4, URZ ;  /* 0x000000ff00047c82 */ /* 0x000fe20008000000 */
[----:B------:R-:W-:Y:S01]  /*1d70*/  UMOV UR36, 0x0 ;  /* 0x0000000000247882 */ /* 0x000fe20000000000 */
[----:B------:R-:W-:Y:S02]  /*1d80*/  UIADD3.X UR35, UPT, UPT, UR4, 0x40004040, URZ, UP0, !UPT ;  /* 0x4000404004237890 */ /* 0x000fe400087fe4ff */
[----:B------:R-:W-:Y:S02]  /*1d90*/  UIADD3.X UR33, UPT, UPT, UR4, 0x40004040, URZ, UP1, !UPT ;  /* 0x4000404004217890 */ /* 0x000fe40008ffe4ff */
[----:B------:R-:W-:Y:S02]  /*1da0*/  ULOP3.LUT UR4, UR5, 0x2000000, URZ, 0xfc, !UPT ;  /* 0x0200000005047892 */ /* 0x000fe4000f8efcff */
[----:B------:R-:W-:Y:S02]  /*1db0*/  UIADD3.64 UR10, UPT, UPT, UR34, 0x2, URZ ;  /* 0x00000002220a7897 */ /* 0x000fe4000fffe0ff */
[----:B------:R-:W-:-:S02]  /*1dc0*/  UIADD3.64 UR26, UPT, UPT, UR32, 0x80, URZ ;  /* 0x00000080201a7897 */ /* 0x000fc4000fffe0ff */
[----:B------:R-:W-:Y:S02]  /*1dd0*/  UIADD3.64 UR28, UPT, UPT, UR34, 0x4, URZ ;  /* 0x00000004221c7897 */ /* 0x000fe4000fffe0ff */
[----:B------:R-:W-:Y:S01]  /*1de0*/  UIADD3.64 UR30, UPT, UPT, UR32, 0x100, URZ ;  /* 0x00000100201e7897 */ /* 0x000fe2000fffe0ff */
[----:B------:R-:W-:Y:S01]  /*1df0*/  UMOV UR37, 0x8210010 ;  /* 0x0821001000257882 */ /* 0x000fe20000000000 */
[----:B------:R-:W-:Y:S01]  /*1e00*/  UMOV UR7, 0x40004040 ;  /* 0x4000404000077882 */ /* 0x000fe20000000000 */
[----:B------:R-:W-:Y:S01]  /*1e10*/  UMOV UR5, 0x40004040 ;  /* 0x4000404000057882 */ /* 0x000fe20000000000 */
[----:B------:R-:W-:Y:S01]  /*1e20*/  UMOV UR38, 0x0 ;  /* 0x0000000000267882 */ /* 0x000fe20000000000 */
[----:B------:R-:W-:Y:S01]  /*1e30*/  UMOV UR39, 0x8210010 ;  /* 0x0821001000277882 */ /* 0x000fe20000000000 */
[----:B------:R-:W-:Y:S01]  /*1e40*/  UMOV UR40, 0x0 ;  /* 0x0000000000287882 */ /* 0x000fe20000000000 */
[----:B------:R-:W-:Y:S01]  /*1e50*/  UMOV UR41, 0x8210010 ;  /* 0x0821001000297882 */ /* 0x000fe20000000000 */
[----:B------:R2:W-:Y:S01]  /*1e60*/  UTCHMMA gdesc[UR6], gdesc[UR4], tmem[UR24], tmem[UR36], idesc[UR37], !UPT ;  /* 0x00ff2404060075ea */ /* 0x0005e2000f800018 */
[----:B------:R-:W-:Y:S01]  /*1e70*/  UMOV UR42, 0x0 ;  /* 0x00000000002a7882 */ /* 0x000fe20000000000 */
[----:B------:R-:W-:Y:S01]  /*1e80*/  UMOV UR43, 0x8210010 ;  /* 0x08210010002b7882 */ /* 0x000fe20000000000 */
[----:B------:R2:W-:Y:S01]  /*1e90*/  UTCHMMA gdesc[UR34], gdesc[UR32], tmem[UR24], tmem[UR38], idesc[UR39], UPT ;  /* 0x00ff2620220075ea */ /* 0x0005e2000b800018 */
[----:B------:R2:W-:Y:S01]  /*1ea0*/  UTCHMMA gdesc[UR10], gdesc[UR26], tmem[UR24], tmem[UR40], idesc[UR41], UPT ;  /* 0x00ff281a0a0075ea */ /* 0x0005e2000b800018 */
[----:B------:R2:W-:Y:S01]  /*1eb0*/  UTCHMMA gdesc[UR28], gdesc[UR30], tmem[UR24], tmem[UR42], idesc[UR43], UPT ;  /* 0x00ff2a1e1c0075ea */ /* 0x0005e2000b800018 */
[----:B------:R-:W-:Y:S01]  /*1ec0*/  NOP ;  /* 0x0000000000007918 */ /* 0x000fe20000000000 */
.L_x_61:
[----:B------:R-:W-:Y:S01]  /*1ed0*/  ELECT P0, URZ, PT ;  /* 0x0000000000ff782f */ /* 0x000fe20003800000 */
[----:B--2---:R-:W-:Y:S01]  /*1ee0*/  UMOV UR4, UR12 ;  /* 0x0000000c00047c82 */ /* 0x004fe20008000000 */
[----:B------:R-:W-:Y:S02]  /*1ef0*/  UMOV UR5, URZ ;  /* 0x000000ff00057c82 */ /* 0x000fe40008000000 */
[----:B------:R-:W-:-:S13]  /*1f00*/  ISETP.LT.U32.AND P0, PT, R68, 0x20, P0 ;  /* 0x000000204400780c */ /* 0x000fda0000701070 */
[----:B------:R-:W-:Y:S01]  /*1f10*/  VOTEU.ANY UP0, P0 ;  /* 0x0000000000ff7886 */ /* 0x000fe20000000100 */
[----:B------:R-:W-:Y:S01]  /*1f20*/  VOTEU.ANY UP1, P0 ;  /* 0x0000000000ff7886 */ /* 0x000fe20000020100 */
[----:B------:R-:W-:-:S03]  /*1f30*/  ISETP.GE.U32.AND P0, PT, R10, 0x41, PT ;  /* 0x000000410a00780c */ /* 0x000fc60003f06070 */
[----:B------:R-:W-:Y:S02]  /*1f40*/  @UP0 UMOV UR4, UR4 ;  /* 0x0000000400040c82 */ /* 0x000fe40008000000 */
[----:B------:R2:W-:Y:S01]  /*1f50*/  @UP1 UTCBAR [UR4], URZ ;  /* 0x000000ff040013e9 */ /* 0x0005e200080000ff */
[----:B------:R-:W-:Y:S06]  /*1f60*/  BAR.SYNC.DEFER_BLOCKING 0x0 ;  /* 0x0000000000007b1d */ /* 0x000fec0000010000 */
[----:B------:R-:W3:Y:S02]  /*1f70*/  SYNCS.PHASECHK.TRANS64.TRYWAIT P1, [UR8+0x20020], RZ ;  /* 0x020020ffff0075a7 */ /* 0x000ee40008021108 */
[----:B--23--:R-:W-:Y:S05]  /*1f80*/  @!P1 BRA `(.L_x_62) ;  /* 0x0000000c00ac9947 */ /* 0x00cfea0003800000 */
.L_x_79:
[----:B------:R-:W-:Y:S01]  /*1f90*/  UMOV UR4, URZ ;  /* 0x000000ff00047c82 */ /* 0x000fe20008000000 */
[----:B------:R-:W-:Y:S05]  /*1fa0*/  @!P0 BRA `(.L_x_59) ;  /* 0x0000000400648947 */ /* 0x000fea0003800000 */
[----:B------:R-:W2:Y:S01]  /*1fb0*/  LDCU UR44, c[0x0][0x3a0] ;  /* 0x00007400ff2c77ac */ /* 0x000ea20008000800 */
[----:B------:R-:W-:Y:S01]  /*1fc0*/  UMOV UR9, 0x1 ;  /* 0x0000000100097882 */ /* 0x000fe20000000000 */
[----:B------:R-:W-:-:S05]  /*1fd0*/  UMOV UR14, 0x40 ;  /* 0x00000040000e7882 */ /* 0x000fca0000000000 */
.L_x_66:
[----:B------:R-:W-:Y:S01]  /*1fe0*/  BAR.SYNC.DEFER_BLOCKING 0x0 ;  /* 0x0000000000007b1d */ /* 0x000fe20000010000 */
[----:B------:R-:W-:Y:S01]  /*1ff0*/  ULEA UR25, UR9, UR8, 0x3 ;  /* 0x0000000809197291 */ /* 0x000fe2000f8e18ff */
[----:B------:R-:W-:Y:S01]  /*2000*/  @!P3 IMAD.MOV.U32 R2, RZ, RZ, 0x8000 ;  /* 0x00008000ff02b424 */ /* 0x000fe200078e00ff */
[----:B------:R-:W-:Y:S01]  /*2010*/  ELECT P1, URZ, PT ;  /* 0x0000000000ff782f */ /* 0x000fe20003820000 */
[----:B------:R-:W-:-:S03]  /*2020*/  ULEA UR12, UR9, UR8, 0xe ;  /* 0x00000008090c7291 */ /* 0x000fc6000f8e70ff */
[----:B------:R-:W-:Y:S02]  /*2030*/  ISETP.LT.U32.AND P1, PT, R68, 0x20, P1 ;  /* 0x000000204400780c */ /* 0x000fe40000f21070 */
[----:B------:R-:W-:Y:S01]  /*2040*/  ELECT P0, URZ, PT ;  /* 0x0000000000ff782f */ /* 0x000fe20003800000 */
[----:B------:R-:W-:-:S03]  /*2050*/  ULOP3.LUT UR28, UR18, 0x1, URZ, 0xc0, !UPT ;  /* 0x00000001121c7892 */ /* 0x000fc6000f8ec0ff */
[----:B------:R-:W-:Y:S01]  /*2060*/  ISETP.LT.U32.AND P0, PT, R68, 0x40, P0 ;  /* 0x000000404400780c */ /* 0x000fe20000701070 */
[----:B------:R-:W-:Y:S02]  /*2070*/  UIADD3 UR5, UPT, UPT, UR12, 0x10000, URZ ;  /* 0x000100000c057890 */ /* 0x000fe4000fffe0ff */
[----:B------:R-:W-:Y:S02]  /*2080*/  ULEA UR30, UR28, UR19, 0x6 ;  /* 0x000000131c1e7291 */ /* 0x000fe4000f8e30ff */
[----:B------:R-:W-:Y:S01]  /*2090*/  ULEA UR28, UR28, UR5, 0xd ;  /* 0x000000051c1c7291 */ /* 0x000fe2000f8e68ff */
[----:B------:R-:W-:Y:S01]  /*20a0*/  UMOV UR31, UR14 ;  /* 0x0000000e001f7c82 */ /* 0x000fe20008000000 */
[----:B------:R-:W-:Y:S01]  /*20b0*/  VOTEU.ANY UP0, P1 ;  /* 0x0000000000ff7886 */ /* 0x000fe20000800100 */
[----:B------:R-:W-:Y:S01]  /*20c0*/  USHF.L.U32 UR6, UR4, 0x1f, URZ ;  /* 0x0000001f04067899 */ /* 0x000fe200080006ff */
[----:B------:R3:W-:Y:S01]  /*20d0*/  @!P3 SYNCS.ARRIVE.TRANS64 RZ, [UR25+0x20000], R2 ;  /* 0x02000002ffffb9a7 */ /* 0x0007e20008000019 */
[----:B------:R5:W-:Y:S06]  /*20e0*/  MEMBAR.ALL.CTA ;  /* 0x0000000000007992 */ /* 0x000bec0000008000 */
[----:B-----5:R-:W5:Y:S01]  /*20f0*/  FENCE.VIEW.ASYNC.S ;  /* 0x00000000000073c6 */ /* 0x020f620000000000 */
[----:B------:R-:W-:Y:S01]  /*2100*/  @UP0 UIADD3 UR13, UPT, UPT, UR25, 0x20000, URZ ;  /* 0x00020000190d0890 */ /* 0x000fe2000fffe0ff */
[----:B-----5:R-:W-:Y:S01]  /*2110*/  VOTEU.ANY UP0, P1 ;  /* 0x0000000000ff7886 */ /* 0x020fe20000800100 */
[----:B------:R-:W-:Y:S01]  /*2120*/  VOTEU.ANY UP1, P0 ;  /* 0x0000000000ff7886 */ /* 0x000fe20000020100 */
[----:B---3--:R-:W-:-:S04]  /*2130*/  IMAD.U32 R2, RZ, RZ, UR6 ;  /* 0x00000006ff027e24 */ /* 0x008fc8000f8e00ff */
[----:B------:R-:W-:Y:S01]  /*2140*/  @UP1 UIADD3 UR29, UPT, UPT, UR25, 0x20000, URZ ;  /* 0x00020000191d1890 */ /* 0x000fe2000fffe0ff */
[----:B------:R-:W-:Y:S01]  /*2150*/  VOTEU.ANY UP1, P0 ;  /* 0x0000000000ff7886 */ /* 0x000fe20000020100 */
[----:B------:R-:W-:Y:S06]  /*2160*/  BAR.SYNC.DEFER_BLOCKING 0x0 ;  /* 0x0000000000007b1d */ /* 0x000fec0000010000 */
[----:B------:R3:W-:Y:S01]  /*2170*/  @UP0 UTMALDG.2D [UR12], [UR20] ;  /* 0x0000000c140005b4 */ /* 0x0007e20008008000 */
[----:B------:R-:W-:Y:S01]  /*2180*/  UISETP.NE.U32.AND UP0, UPT, UR18, URZ, UPT ;  /* 0x000000ff1200728c */ /* 0x000fe2000bf05070 */
[----:B------:R-:W-:Y:S06]  /*2190*/  BAR.SYNC.DEFER_BLOCKING 0x0 ;  /* 0x0000000000007b1d */ /* 0x000fec0000010000 */
[----:B------:R3:W-:Y:S02]  /*21a0*/  @UP1 UTMALDG.2D [UR28], [UR22] ;  /* 0x0000001c160015b4 */ /* 0x0007e40008008000 */
[----:B------:R-:W-:Y:S06]  /*21b0*/  BAR.SYNC.DEFER_BLOCKING 0x0 ;  /* 0x0000000000007b1d */ /* 0x000fec0000010000 */
[----:B------:R-:W5:Y:S02]  /*21c0*/  SYNCS.PHASECHK.TRANS64.TRYWAIT P0, [UR25+0x20000], R2 ;  /* 0x02000002ff0075a7 */ /* 0x000f640008001119 */
[----:B---3-5:R-:W-:Y:S05]  /*21d0*/  @!P0 BRA `(.L_x_63) ;  /* 0x0000000c00248947 */ /* 0x028fea0003800000 */
.L_x_80:
[----:B------:R-:W-:Y:S05]  /*21e0*/  BRA.U UP0, `(.L_x_64) ;  /* 0x0000000100887547 */ /* 0x000fea000b800000 */
[----:B------:R-:W-:Y:S02]  /*21f0*/  USHF.R.U32.HI UR10, URZ, 0x4, UR12 ;  /* 0x00000004ff0a7899 */ /* 0x000fe4000801160c */
[----:B------:R-:W-:Y:S02]  /*2200*/  USHF.R.U32.HI UR7, URZ, 0x4, UR5 ;  /* 0x00000004ff077899 */ /* 0x000fe40008011605 */
[----:B------:R-:W-:Y:S02]  /*2210*/  USGXT.U32 UR10, UR10, 0xe ;  /* 0x0000000e0a0a789a */ /* 0x000fe40008000000 */
[----:B------:R-:W-:Y:S02]  /*2220*/  USGXT.U32 UR7, UR7, 0xe ;  /* 0x0000000e0707789a */ /* 0x000fe40008000000 */
[----:B------:R-:W-:Y:S02]  /*2230*/  UIADD3 UR12, UP0, UPT, UR10, 0x2, URZ ;  /* 0x000000020a0c7890 */ /* 0x000fe4000ff1e0ff */
[----:B------:R-:W-:Y:S01]  /*2240*/  UIADD3 UR26, UP1, UPT, UR7, 0x2000080, URZ ;  /* 0x02000080071a7890 */ /* 0x000fe2000ff3e0ff */
[----:B------:R-:W-:Y:S01]  /*2250*/  UMOV UR5, URZ ;  /* 0x000000ff00057c82 */ /* 0x000fe20008000000 */
[----:B------:R-:W-:Y:S01]  /*2260*/  UMOV UR6, URZ ;  /* 0x000000ff00067c82 */ /* 0x000fe20008000000 */
[----:B------:R-:W-:-:S02]  /*2270*/  UIADD3.X UR13, UPT, UPT, UR5, 0x40004040, URZ, UP0, !UPT ;  /* 0x40004040050d7890 */ /* 0x000fc400087fe4ff */
[----:B------:R-:W-:Y:S02]  /*2280*/  UIADD3.X UR27, UPT, UPT, UR6, 0x40004040, URZ, UP1, !UPT ;  /* 0x40004040061b7890 */ /* 0x000fe40008ffe4ff */
[----:B------:R-:W-:Y:S02]  /*2290*/  UIADD3 UR28, UP0, UPT, UR12, 0x2, URZ ;  /* 0x000000020c1c7890 */ /* 0x000fe4000ff1e0ff */
[----:B------:R-:W-:Y:S02]  /*22a0*/  UIADD3 UR30, UP1, UPT, UR26, 0x80, URZ ;  /* 0x000000801a1e7890 */ /* 0x000fe4000ff3e0ff */
[----:B------:R-:W-:Y:S02]  /*22b0*/  UIADD3 UR32, UP2, UPT, UR12, 0x4, URZ ;  /* 0x000000040c207890 */ /* 0x000fe4000ff5e0ff */
[----:B------:R-:W-:Y:S02]  /*22c0*/  UIADD3 UR34, UP3, UPT, UR26, 0x100, URZ ;  /* 0x000001001a227890 */ /* 0x000fe4000ff7e0ff */
[----:B------:R-:W-:-:S02]  /*22d0*/  ULOP3.LUT UR6, UR7, 0x2000000, URZ, 0xfc, !UPT ;  /* 0x0200000007067892 */ /* 0x000fc4000f8efcff */
[----:B------:R-:W-:Y:S02]  /*22e0*/  UIADD3.X UR29, UPT, UPT, UR13, URZ, URZ, UP0, !UPT ;  /* 0x000000ff0d1d7290 */ /* 0x000fe400087fe4ff */
[----:B------:R-:W-:Y:S02]  /*22f0*/  UIADD3.X UR31, UPT, UPT, UR27, URZ, URZ, UP1, !UPT ;  /* 0x000000ff1b1f7290 */ /* 0x000fe40008ffe4ff */
[----:B------:R-:W-:Y:S02]  /*2300*/  UIADD3.X UR33, UPT, UPT, UR13, URZ, URZ, UP2, !UPT ;  /* 0x000000ff0d217290 */ /* 0x000fe400097fe4ff */
[----:B------:R-:W-:Y:S01]  /*2310*/  UIADD3.X UR35, UPT, UPT, UR27, URZ, URZ, UP3, !UPT ;  /* 0x000000ff1b237290 */ /* 0x000fe20009ffe4ff */
[----:B------:R-:W-:Y:S01]  /*2320*/  UMOV UR36, 0x0 ;  /* 0x0000000000247882 */ /* 0x000fe20000000000 */
[----:B------:R-:W-:Y:S01]  /*2330*/  UMOV UR37, 0x8210010 ;  /* 0x0821001000257882 */ /* 0x000fe20000000000 */
[----:B------:R-:W-:Y:S01]  /*2340*/  UMOV UR11, 0x40004040 ;  /* 0x40004040000b7882 */ /* 0x000fe20000000000 */
[----:B------:R-:W-:Y:S01]  /*2350*/  UMOV UR7, 0x40004040 ;  /* 0x4000404000077882 */ /* 0x000fe20000000000 */
[----:B------:R-:W-:Y:S01]  /*2360*/  UMOV UR38, 0x0 ;  /* 0x0000000000267882 */ /* 0x000fe20000000000 */
[----:B------:R-:W-:Y:S01]  /*2370*/  UMOV UR39, 0x8210010 ;  /* 0x0821001000277882 */ /* 0x000fe20000000000 */
[----:B------:R-:W-:Y:S01]  /*2380*/  UMOV UR40, 0x0 ;  /* 0x0000000000287882 */ /* 0x000fe20000000000 */
[----:B------:R-:W-:Y:S01]  /*2390*/  UMOV UR41, 0x8210010 ;  /* 0x0821001000297882 */ /* 0x000fe20000000000 */
[----:B------:R3:W-:Y:S01]  /*23a0*/  UTCHMMA gdesc[UR10], gdesc[UR6], tmem[UR24], tmem[UR36], idesc[UR37], UPT ;  /* 0x00ff24060a0075ea */ /* 0x0007e2000b800018 */
[----:B------:R-:W-:Y:S01]  /*23b0*/  UMOV UR42, 0x0 ;  /* 0x00000000002a7882 */ /* 0x000fe20000000000 */
[----:B------:R-:W-:Y:S01]  /*23c0*/  UMOV UR43, 0x8210010 ;  /* 0x08210010002b7882 */ /* 0x000fe20000000000 */
[----:B------:R3:W-:Y:S01]  /*23d0*/  UTCHMMA gdesc[UR12], gdesc[UR26], tmem[UR24], tmem[UR38], idesc[UR39], UPT ;  /* 0x00ff261a0c0075ea */ /* 0x0007e2000b800018 */
[----:B------:R3:W-:Y:S01]  /*23e0*/  UTCHMMA gdesc[UR28], gdesc[UR30], tmem[UR24], tmem[UR40], idesc[UR41], UPT ;  /* 0x00ff281e1c0075ea */ /* 0x0007e2000b800018 */
[----:B------:R3:W-:Y:S01]  /*23f0*/  UTCHMMA gdesc[UR32], gdesc[UR34], tmem[UR24], tmem[UR42], idesc[UR43], UPT ;  /* 0x00ff2a22200075ea */ /* 0x0007e2000b800018 */
[----:B------:R-:W-:Y:S01]  /*2400*/  NOP ;  /* 0x0000000000007918 */ /* 0x000fe20000000000 */
.L_x_64:
[----:B------:R-:W-:Y:S01]  /*2410*/  ELECT P0, URZ, PT ;  /* 0x0000000000ff782f */ /* 0x000fe20003800000 */
[----:B---3--:R-:W-:-:S03]  /*2420*/  UIADD3 UR6, UPT, UPT, UR25, 0x20020, URZ ;  /* 0x0002002019067890 */ /* 0x008fc6000fffe0ff */
[----:B------:R-:W-:Y:S01]  /*2430*/  ISETP.LT.U32.AND P0, PT, R68, 0x20, P0 ;  /* 0x000000204400780c */ /* 0x000fe20000701070 */
[----:B------:R-:W-:-:S12]  /*2440*/  UMOV UR7, URZ ;  /* 0x000000ff00077c82 */ /* 0x000fd80008000000 */
[----:B------:R-:W-:Y:S01]  /*2450*/  VOTEU.ANY UP0, P0 ;  /* 0x0000000000ff7886 */ /* 0x000fe20000000100 */
[----:B------:R-:W-:-:S04]  /*2460*/  VOTEU.ANY UP1, P0 ;  /* 0x0000000000ff7886 */ /* 0x000fc80000020100 */
[----:B------:R-:W-:Y:S02]  /*2470*/  @UP0 UMOV UR6, UR6 ;  /* 0x0000000600060c82 */ /* 0x000fe40008000000 */
[----:B------:R3:W-:Y:S01]  /*2480*/  @UP1 UTCBAR [UR6], URZ ;  /* 0x000000ff060013e9 */ /* 0x0007e200080000ff */
[----:B------:R-:W-:Y:S06]  /*2490*/  BAR.SYNC.DEFER_BLOCKING 0x0 ;  /* 0x0000000000007b1d */ /* 0x000fec0000010000 */
[----:B------:R-:W5:Y:S02]  /*24a0*/  SYNCS.PHASECHK.TRANS64.TRYWAIT P0, [UR25+0x20020], R2 ;  /* 0x02002002ff0075a7 */ /* 0x000f640008001119 */
[----:B---3-5:R-:W-:Y:S05]  /*24b0*/  @!P0 BRA `(.L_x_65) ;  /* 0x0000000800788947 */ /* 0x028fea0003800000 */
.L_x_81:
[----:B------:R-:W-:Y:S02]  /*24c0*/  UIADD3 UR9, UPT, UPT, UR9, 0x1, URZ ;  /* 0x0000000109097890 */ /* 0x000fe4000fffe0ff */
[----:B------:R-:W-:Y:S02]  /*24d0*/  UIADD3 UR14, UPT, UPT, UR14, 0x40, URZ ;  /* 0x000000400e0e7890 */ /* 0x000fe4000fffe0ff */
[----:B------:R-:W-:-:S04]  /*24e0*/  UISETP.NE.U32.AND UP0, UPT, UR9, 0x4, UPT ;  /* 0x000000040900788c */ /* 0x000fc8000bf05070 */
[----:B------:R-:W-:Y:S02]  /*24f0*/  USEL UR5, URZ, 0x1, UP0 ;  /* 0x00000001ff057887 */ /* 0x000fe40008000000 */
[----:B------:R-:W-:Y:S02]  /*2500*/  USEL UR9, UR9, URZ, UP0 ;  /* 0x000000ff09097287 */ /* 0x000fe40008000000 */
[----:B--2---:R-:W-:Y:S02]  /*2510*/  UISETP.GE.AND UP0, UPT, UR14, UR44, UPT ;  /* 0x0000002c0e00728c */ /* 0x004fe4000bf06270 */
[----:B------:R-:W-:-:S07]  /*2520*/  ULOP3.LUT UR4, UR4, UR5, URZ, 0x3c, !UPT ;  /* 0x0000000504047292 */ /* 0x000fce000f8e3cff */
[----:B------:R-:W-:Y:S05]  /*2530*/  BRA.U !UP0, `(.L_x_66) ;  /* 0xfffffff908a87547 */ /* 0x000fea000b83ffff */
.L_x_59:
[----:B---3-5:R-:W-:Y:S06]  /*2540*/  BAR.SYNC.DEFER_BLOCKING 0x0 ;  /* 0x0000000000007b1d */ /* 0x028fec0000010000 */
[----:B------:R-:W-:Y:S04]  /*2550*/  BSSY.RECONVERGENT B4, `(.L_x_67) ;  /* 0x0000004000047945 */ /* 0x000fe80003800200 */
[----:B------:R-:W-:Y:S05]  /*2560*/  @P3 BRA `(.L_x_68) ;  /* 0x0000000000083947 */ /* 0x000fea0003800000 */
[----:B------:R-:W2:Y:S02]  /*2570*/  SYNCS.CCTL.IV [UR8+0x20000] ;  /* 0x02000000ff0079b1 */ /* 0x000ea40008000008 */
[----:B--2---:R-:W2:Y:S02]  /*2580*/  SYNCS.CCTL.IV [UR8+0x20020] ;  /* 0x02002000ff0079b1 */ /* 0x004ea40008000008 */
.L_x_68:
[----:B------:R-:W-:Y:S05]  /*2590*/  BSYNC.RECONVERGENT B4 ;  /* 0x0000000000047941 */ /* 0x000fea0003800200 */
.L_x_67:
[----:B--2---:R-:W-:Y:S06]  /*25a0*/  BAR.SYNC.DEFER_BLOCKING 0x0 ;  /* 0x0000000000007b1d */ /* 0x004fec0000010000 */
[----:B------:R-:W-:Y:S04]  /*25b0*/  BSSY.RECONVERGENT B4, `(.L_x_69) ;  /* 0x0000004000047945 */ /* 0x000fe80003800200 */
[----:B------:R-:W-:Y:S05]  /*25c0*/  @P3 BRA `(.L_x_70) ;  /* 0x0000000000083947 */ /* 0x000fea0003800000 */
[----:B------:R-:W2:Y:S02]  /*25d0*/  SYNCS.CCTL.IV [UR8+0x20008] ;  /* 0x02000800ff0079b1 */ /* 0x000ea40008000008 */
[----:B--2---:R-:W2:Y:S02]  /*25e0*/  SYNCS.CCTL.IV [UR8+0x20028] ;  /* 0x02002800ff0079b1 */ /* 0x004ea40008000008 */
.L_x_70:
[----:B------:R-:W-:Y:S05]  /*25f0*/  BSYNC.RECONVERGENT B4 ;  /* 0x0000000000047941 */ /* 0x000fea0003800200 */
.L_x_69:
[----:B--2---:R-:W-:Y:S06]  /*2600*/  BAR.SYNC.DEFER_BLOCKING 0x0 ;  /* 0x0000000000007b1d */ /* 0x004fec0000010000 */
[----:B------:R-:W-:Y:S04]  /*2610*/  BSSY.RECONVERGENT B4, `(.L_x_71) ;  /* 0x0000004000047945 */ /* 0x000fe80003800200 */
[----:B------:R-:W-:Y:S05]  /*2620*/  @P3 BRA `(.L_x_72) ;  /* 0x0000000000083947 */ /* 0x000fea0003800000 */
[----:B------:R-:W2:Y:S02]  /*2630*/  SYNCS.CCTL.IV [UR8+0x20010] ;  /* 0x02001000ff0079b1 */ /* 0x000ea40008000008 */
[----:B--2---:R-:W2:Y:S02]  /*2640*/  SYNCS.CCTL.IV [UR8+0x20030] ;  /* 0x02003000ff0079b1 */ /* 0x004ea40008000008 */
.L_x_72:
[----:B------:R-:W-:Y:S05]  /*2650*/  BSYNC.RECONVERGENT B4 ;  /* 0x0000000000047941 */ /* 0x000fea0003800200 */
.L_x_71:
[----:B--2---:R-:W-:Y:S06]  /*2660*/  BAR.SYNC.DEFER_BLOCKING 0x0 ;  /* 0x0000000000007b1d */ /* 0x004fec0000010000 */
[----:B------:R-:W-:Y:S04]  /*2670*/  BSSY.RECONVERGENT B4, `(.L_x_73) ;  /* 0x0000004000047945 */ /* 0x000fe80003800200 */
[----:B------:R-:W-:Y:S05]  /*2680*/  @P3 BRA `(.L_x_74) ;  /* 0x0000000000083947 */ /* 0x000fea0003800000 */
[----:B------:R-:W2:Y:S02]  /*2690*/  SYNCS.CCTL.IV [UR8+0x20018] ;  /* 0x02001800ff0079b1 */ /* 0x000ea40008000008 */
[----:B--2---:R-:W2:Y:S02]  /*26a0*/  SYNCS.CCTL.IV [UR8+0x20038] ;  /* 0x02003800ff0079b1 */ /* 0x004ea40008000008 */
.L_x_74:
[----:B------:R-:W-:Y:S05]  /*26b0*/  BSYNC.RECONVERGENT B4 ;  /* 0x0000000000047941 */ /* 0x000fea0003800200 */
.L_x_73:
[----:B------:R-:W-:Y:S01]  /*26c0*/  USHF.L.U32 UR4, UR18, 0x15, URZ ;  /* 0x0000001512047899 */ /* 0x000fe200080006ff */
[C---:B------:R-:W-:Y:S01]  /*26d0*/  IMAD.SHL.U32 R2, R0.reuse, 0x80, RZ ;  /* 0x0000008000027824 */ /* 0x040fe200078e00ff */
[----:B------:R-:W-:Y:S01]  /*26e0*/  USHF.L.U32 UR5, UR18, 0x4, URZ ;  /* 0x0000000412057899 */ /* 0x000fe200080006ff */
[----:B------:R-:W-:Y:S01]  /*26f0*/  IMAD.SHL.U32 R3, R0, 0x10, RZ ;  /* 0x0000001000037824 */ /* 0x000fe200078e00ff */
[----:B------:R-:W-:Y:S02]  /*2700*/  ULOP3.LUT UR4, UR4, 0x600000, URZ, 0xc0, !UPT ;  /* 0x0060000004047892 */ /* 0x000fe4000f8ec0ff */
[----:B------:R-:W-:Y:S01]  /*2710*/  ULOP3.LUT UR5, UR5, 0x40, URZ, 0xc0, !UPT ;  /* 0x0000004005057892 */ /* 0x000fe2000f8ec0ff */
[----:B------:R-:W-:Y:S02]  /*2720*/  LOP3.LUT R2, R2, 0x7f80, RZ, 0xc0, !PT ;  /* 0x00007f8002027812 */ /* 0x000fe400078ec0ff */
[----:B------:R-:W-:Y:S01]  /*2730*/  ELECT P0, URZ, PT ;  /* 0x0000000000ff782f */ /* 0x000fe20003800000 */
[----:B------:R-:W-:Y:S01]  /*2740*/  UIADD3 UR4, UPT, UPT, UR5, UR4, UR24 ;  /* 0x0000000405047290 */ /* 0x000fe2000fffe018 */
[----:B------:R-:W-:Y:S01]  /*2750*/  LOP3.LUT R2, R2, 0x70, R3, 0xf8, !PT ;  /* 0x0000007002027812 */ /* 0x000fe200078ef803 */
[----:B------:R-:W-:Y:S01]  /*2760*/  ULOP3.LUT UR18, UR18, 0x1, URZ, 0xc0, !UPT ;  /* 0x0000000112127892 */ /* 0x000fe2000f8ec0ff */
[----:B------:R-:W-:Y:S01]  /*2770*/  ISETP.LT.U32.AND P0, PT, R68, 0x40, P0 ;  /* 0x000000404400780c */ /* 0x000fe20000701070 */
[----:B------:R-:W-:Y:S01]  /*2780*/  UMOV UR6, UR15 ;  /* 0x0000000f00067c82 */ /* 0x000fe20008000000 */
[C---:B------:R-:W-:Y:S01]  /*2790*/  LOP3.LUT R0, R2.reuse, 0x10, RZ, 0x3c, !PT ;  /* 0x0000001002007812 */ /* 0x040fe200078e3cff */
[----:B------:R-:W-:Y:S01]  /*27a0*/  ULEA UR5, UR18, UR19, 0x6 ;  /* 0x0000001312057291 */ /* 0x000fe2000f8e30ff */
[----:B------:R-:W-:-:S02]  /*27b0*/  LOP3.LUT R3, R2, 0x20, RZ, 0x3c, !PT ;  /* 0x0000002002037812 */ /* 0x000fc400078e3cff */
[----:B----4-:R-:W3:Y:S01]  /*27c0*/  LDTM.x64 R4, tmem[UR4] ;  /* 0x00000004000479ee */ /* 0x010ee20008340000 */
[----:B------:R-:W-:Y:S01]  /*27d0*/  NOP ;  /* 0x0000000000007918 */ /* 0x000fe20000000000 */
[----:B------:R-:W-:-:S05]  /*27e0*/  ULEA UR4, UR18, UR8, 0xe ;  /* 0x0000000812047291 */ /* 0x000fca000f8e70ff */
[----:B---3--:R-:W-:Y:S01]  /*27f0*/  VOTEU.ANY UP1, P0 ;  /* 0x0000000000ff7886 */ /* 0x008fe20000020100 */
[----:B------:R-:W-:Y:S01]  /*2800*/  VOTEU.ANY UP0, P0 ;  /* 0x0000000000ff7886 */ /* 0x000fe20000000100 */
[----:B------:R-:W-:Y:S02]  /*2810*/  F2FP.F16.F32.PACK_AB R4, R5, R4 ;  /* 0x000000040504723e */ /* 0x000fe400000000ff */
[----:B------:R-:W-:Y:S02]  /*2820*/  F2FP.F16.F32.PACK_AB R5, R7, R6 ;  /* 0x000000060705723e */ /* 0x000fe400000000ff */
[----:B------:R-:W-:Y:S02]  /*2830*/  F2FP.F16.F32.PACK_AB R12, R13, R12 ;  /* 0x0000000c0d0c723e */ /* 0x000fe400000000ff */
[----:B------:R-:W-:Y:S02]  /*2840*/  F2FP.F16.F32.PACK_AB R6, R9, R8 ;  /* 0x000000080906723e */ /* 0x000fe400000000ff */
[----:B------:R-:W-:-:S02]  /*2850*/  F2FP.F16.F32.PACK_AB R7, R11, R10 ;  /* 0x0000000a0b07723e */ /* 0x000fc400000000ff */
[----:B------:R-:W-:Y:S02]  /*2860*/  F2FP.F16.F32.PACK_AB R13, R15, R14 ;  /* 0x0000000e0f0d723e */ /* 0x000fe400000000ff */
[----:B------:R-:W-:Y:S01]  /*2870*/  F2FP.F16.F32.PACK_AB R20, R21, R20 ;  /* 0x000000141514723e */ /* 0x000fe200000000ff */
[----:B--2---:R2:W-:Y:S01]  /*2880*/  STS.128 [R2+UR8], R4 ;  /* 0x0000000402007988 */ /* 0x0045e20008000c08 */
[----:B------:R-:W-:Y:S02]  /*2890*/  F2FP.F16.F32.PACK_AB R14, R17, R16 ;  /* 0x00000010110e723e */ /* 0x000fe400000000ff */
[----:B------:R-:W-:Y:S02]  /*28a0*/  F2FP.F16.F32.PACK_AB R15, R19, R18 ;  /* 0x00000012130f723e */ /* 0x000fe400000000ff */
[----:B------:R-:W-:Y:S02]  /*28b0*/  F2FP.F16.F32.PACK_AB R21, R23, R22 ;  /* 0x000000161715723e */ /* 0x000fe400000000ff */
[----:B------:R-:W-:Y:S01]  /*28c0*/  F2FP.F16.F32.PACK_AB R28, R29, R28 ;  /* 0x0000001c1d1c723e */ /* 0x000fe200000000ff */
[----:B------:R2:W-:Y:S01]  /*28d0*/  STS.128 [R0+UR8], R12 ;  /* 0x0000000c00007988 */ /* 0x0005e20008000c08 */
[----:B------:R-:W-:-:S02]  /*28e0*/  F2FP.F16.F32.PACK_AB R22, R25, R24 ;  /* 0x000000181916723e */ /* 0x000fc400000000ff */
[----:B------:R-:W-:Y:S02]  /*28f0*/  F2FP.F16.F32.PACK_AB R23, R27, R26 ;  /* 0x0000001a1b17723e */ /* 0x000fe400000000ff */
[----:B------:R-:W-:Y:S02]  /*2900*/  F2FP.F16.F32.PACK_AB R29, R31, R30 ;  /* 0x0000001e1f1d723e */ /* 0x000fe400000000ff */
[----:B------:R-:W-:Y:S01]  /*2910*/  F2FP.F16.F32.PACK_AB R36, R37, R36 ;  /* 0x000000242524723e */ /* 0x000fe200000000ff */
[----:B------:R2:W-:Y:S01]  /*2920*/  STS.128 [R3+UR8], R20 ;  /* 0x0000001403007988 */ /* 0x0005e20008000c08 */
[----:B------:R-:W-:Y:S02]  /*2930*/  F2FP.F16.F32.PACK_AB R30, R33, R32 ;  /* 0x00000020211e723e */ /* 0x000fe400000000ff */
[----:B------:R-:W-:Y:S02]  /*2940*/  F2FP.F16.F32.PACK_AB R31, R35, R34 ;  /* 0x00000022231f723e */ /* 0x000fe400000000ff */
[----:B------:R-:W-:-:S02]  /*2950*/  F2FP.F16.F32.PACK_AB R37, R39, R38 ;  /* 0x000000262725723e */ /* 0x000fc400000000ff */
[----:B------:R-:W-:Y:S02]  /*2960*/  F2FP.F16.F32.PACK_AB R44, R45, R44 ;  /* 0x0000002c2d2c723e */ /* 0x000fe400000000ff */
[----:B------:R-:W-:Y:S02]  /*2970*/  LOP3.LUT R8, R2, 0x30, RZ, 0x3c, !PT ;  /* 0x0000003002087812 */ /* 0x000fe400078e3cff */
[----:B------:R-:W-:Y:S02]  /*2980*/  F2FP.F16.F32.PACK_AB R38, R41, R40 ;  /* 0x000000282926723e */ /* 0x000fe400000000ff */
[----:B------:R-:W-:Y:S01]  /*2990*/  F2FP.F16.F32.PACK_AB R39, R43, R42 ;  /* 0x0000002a2b27723e */ /* 0x000fe200000000ff */
[----:B------:R2:W-:Y:S01]  /*29a0*/  STS.128 [R8+UR8], R28 ;  /* 0x0000001c08007988 */ /* 0x0005e20008000c08 */
[----:B------:R-:W-:Y:S02]  /*29b0*/  F2FP.F16.F32.PACK_AB R45, R47, R46 ;  /* 0x0000002e2f2d723e */ /* 0x000fe400000000ff */
[----:B------:R-:W-:-:S02]  /*29c0*/  F2FP.F16.F32.PACK_AB R52, R53, R52 ;  /* 0x000000343534723e */ /* 0x000fc400000000ff */
[C---:B------:R-:W-:Y:S02]  /*29d0*/  LOP3.LUT R9, R2.reuse, 0x40, RZ, 0x3c, !PT ;  /* 0x0000004002097812 */ /* 0x040fe400078e3cff */
[----:B------:R-:W-:Y:S02]  /*29e0*/  F2FP.F16.F32.PACK_AB R46, R49, R48 ;  /* 0x00000030312e723e */ /* 0x000fe400000000ff */
[----:B------:R-:W-:Y:S01]  /*29f0*/  F2FP.F16.F32.PACK_AB R47, R51, R50 ;  /* 0x00000032332f723e */ /* 0x000fe200000000ff */
[----:B------:R2:W-:Y:S01]  /*2a00*/  STS.128 [R9+UR8], R36 ;  /* 0x0000002409007988 */ /* 0x0005e20008000c08 */
[----:B------:R-:W-:Y:S02]  /*2a10*/  F2FP.F16.F32.PACK_AB R53, R55, R54 ;  /* 0x000000363735723e */ /* 0x000fe400000000ff */
[----:B------:R-:W-:Y:S02]  /*2a20*/  F2FP.F16.F32.PACK_AB R60, R61, R60 ;  /* 0x0000003c3d3c723e */ /* 0x000fe400000000ff */
[----:B------:R-:W-:-:S02]  /*2a30*/  LOP3.LUT R10, R2, 0x50, RZ, 0x3c, !PT ;  /* 0x00000050020a7812 */ /* 0x000fc400078e3cff */
[----:B------:R-:W-:Y:S02]  /*2a40*/  F2FP.F16.F32.PACK_AB R54, R57, R56 ;  /* 0x000000383936723e */ /* 0x000fe400000000ff */
[----:B------:R-:W-:Y:S01]  /*2a50*/  F2FP.F16.F32.PACK_AB R55, R59, R58 ;  /* 0x0000003a3b37723e */ /* 0x000fe200000000ff */
[----:B------:R2:W-:Y:S01]  /*2a60*/  STS.128 [R10+UR8], R44 ;  /* 0x0000002c0a007988 */ /* 0x0005e20008000c08 */
[----:B------:R-:W-:Y:S02]  /*2a70*/  F2FP.F16.F32.PACK_AB R61, R63, R62 ;  /* 0x0000003e3f3d723e */ /* 0x000fe400000000ff */
[C---:B------:R-:W-:Y:S02]  /*2a80*/  LOP3.LUT R11, R2.reuse, 0x60, RZ, 0x3c, !PT ;  /* 0x00000060020b7812 */ /* 0x040fe400078e3cff */
[----:B------:R-:W-:Y:S02]  /*2a90*/  F2FP.F16.F32.PACK_AB R62, R65, R64 ;  /* 0x00000040413e723e */ /* 0x000fe400000000ff */
[----:B------:R-:W-:Y:S01]  /*2aa0*/  F2FP.F16.F32.PACK_AB R63, R67, R66 ;  /* 0x00000042433f723e */ /* 0x000fe200000000ff */
[----:B------:R2:W-:Y:S01]  /*2ab0*/  STS.128 [R11+UR8], R52 ;  /* 0x000000340b007988 */ /* 0x0005e20008000c08 */
[----:B------:R-:W-:-:S05]  /*2ac0*/  LOP3.LUT R16, R2, 0x70, RZ, 0x3c, !PT ;  /* 0x0000007002107812 */ /* 0x000fca00078e3cff */
[----:B------:R2:W-:Y:S01]  /*2ad0*/  STS.128 [R16+UR8], R60 ;  /* 0x0000003c10007988 */ /* 0x0005e20008000c08 */
[----:B------:R3:W-:Y:S06]  /*2ae0*/  MEMBAR.ALL.CTA ;  /* 0x0000000000007992 */ /* 0x0007ec0000008000 */
[----:B---3--:R-:W3:Y:S02]  /*2af0*/  FENCE.VIEW.ASYNC.S ;  /* 0x00000000000073c6 */ /* 0x008ee40000000000 */
[----:B---3--:R-:W-:Y:S06]  /*2b00*/  BAR.SYNC.DEFER_BLOCKING 0x0 ;  /* 0x0000000000007b1d */ /* 0x008fec0000010000 */
[----:B------:R2:W-:Y:S01]  /*2b10*/  @UP1 UTMASTG.2D [UR4], [UR16] ;  /* 0x00000004100013b5 */ /* 0x0005e20008008000 */
[----:B------:R0:W-:Y:S01]  /*2b20*/  UTMACMDFLUSH ;  /* 0x00000000000079b7 */ /* 0x0001e20000000000 */
[----:B------:R-:W-:-:S04]  /*2b30*/  DEPBAR.LE SB0, 0x0 ;  /* 0x000080000000791a */ /* 0x000fc80000000000 */
[----:B------:R-:W-:Y:S08]  /*2b40*/  BAR.SYNC.DEFER_BLOCKING 0x0 ;  /* 0x0000000000007b1d */ /* 0x000ff00000010000 */
[----:B------:R-:W-:Y:S06]  /*2b50*/  BAR.SYNC.DEFER_BLOCKING 0x0 ;  /* 0x0000000000007b1d */ /* 0x000fec0000010000 */
[----:B--2---:R-:W-:Y:S05]  /*2b60*/  @P2 BRA `(.L_x_75) ;  /* 0x0000000000a02947 */ /* 0x004fea0003800000 */
[----:B------:R-:W2:Y:S01]  /*2b70*/  S2UR UR5, SR_CgaCtaId ;  /* 0x00000000000579c3 */ /* 0x000ea20000008800 */
[----:B------:R-:W-:Y:S01]  /*2b80*/  NOP ;  /* 0x0000000000007918 */ /* 0x000fe20000000000 */
[----:B------:R-:W-:Y:S01]  /*2b90*/  UMOV UR4, 0x50 ;  /* 0x0000005000047882 */ /* 0x000fe20000000000 */
[----:B------:R-:W-:Y:S02]  /*2ba0*/  IMAD.U32 R0, RZ, RZ, UR24 ;  /* 0x00000018ff007e24 */ /* 0x000fe4000f8e00ff */
[----:B------:R-:W-:Y:S02]  /*2bb0*/  IMAD.MOV.U32 R3, RZ, RZ, 0xf ;  /* 0x0000000fff037424 */ /* 0x000fe400078e00ff */
[----:B------:R-:W-:Y:S01]  /*2bc0*/  IMAD.MOV.U32 R7, RZ, RZ, 0x1 ;  /* 0x00000001ff077424 */ /* 0x000fe200078e00ff */
[----:B------:R-:W-:-:S04]  /*2bd0*/  LOP3.LUT R0, R0, 0xffff, RZ, 0xc0, !PT ;  /* 0x0000ffff00007812 */ /* 0x000fc800078ec0ff */
[----:B------:R-:W-:-:S05]  /*2be0*/  SHF.R.U32.HI R0, RZ, 0x5, R0 ;  /* 0x00000005ff007819 */ /* 0x000fca0000011600 */
[----:B------:R-:W-:Y:S01]  /*2bf0*/  VIADD R2, R0, 0x10 ;  /* 0x0000001000027836 */ /* 0x000fe20000000000 */
[----:B------:R-:W-:Y:S01]  /*2c00*/  SHF.L.U32 R0, R3, R0, RZ ;  /* 0x0000000003007219 */ /* 0x000fe200000006ff */
[----:B--2---:R-:W-:-:S03]  /*2c10*/  ULEA UR6, UR5, UR4, 0x18 ;  /* 0x0000000405067291 */ /* 0x004fc6000f8ec0ff */
[----:B------:R-:W-:-:S04]  /*2c20*/  SHF.L.U32 R3, R7, R2, RZ ;  /* 0x0000000207037219 */ /* 0x000fc800000006ff */
[----:B------:R-:W-:Y:S02]  /*2c30*/  LOP3.LUT R0, R3, R0, RZ, 0xfc, !PT ;  /* 0x0000000003007212 */ /* 0x000fe400078efcff */
[----:B------:R-:W2:Y:S02]  /*2c40*/  LDS R5, [UR6] ;  /* 0x00000006ff057984 */ /* 0x000ea40008000800 */
[C---:B------:R-:W-:Y:S02]  /*2c50*/  LOP3.LUT R2, R0.reuse, 0xffff, RZ, 0xc0, !PT ;  /* 0x0000ffff00027812 */ /* 0x040fe400078ec0ff */
[----:B--2---:R-:W-:-:S04]  /*2c60*/  LOP3.LUT R3, R0, 0xffff, R5, 0x80, !PT ;  /* 0x0000ffff00037812 */ /* 0x004fc800078e8005 */
[----:B------:R-:W-:-:S13]  /*2c70*/  ISETP.NE.AND P0, PT, R3, R2, PT ;  /* 0x000000020300720c */ /* 0x000fda0003f05270 */
[----:B------:R-:W-:Y:S05]  /*2c80*/  @P0 BRA `(.L_x_76) ;  /* 0x0000000000500947 */ /* 0x000fea0003800000 */
[----:B------:R-:W-:Y:S02]  /*2c90*/  SHF.R.U32.HI R5, RZ, 0x10, R5 ;  /* 0x00000010ff057819 */ /* 0x000fe40000011605 */
[----:B------:R-:W-:-:S04]  /*2ca0*/  SHF.R.U32.HI R2, RZ, 0x10, R0 ;  /* 0x00000010ff027819 */ /* 0x000fc80000011600 */
[----:B------:R-:W-:-:S04]  /*2cb0*/  LOP3.LUT R5, R5, R2, RZ, 0xc0, !PT ;  /* 0x0000000205057212 */ /* 0x000fc800078ec0ff */
[----:B------:R-:W-:-:S13]  /*2cc0*/  ISETP.NE.AND P0, PT, R5, R2, PT ;  /* 0x000000020500720c */ /* 0x000fda0003f05270 */
[----:B------:R-:W-:Y:S05]  /*2cd0*/  @P0 BRA `(.L_x_77) ;  /* 0x0000000000300947 */ /* 0x000fea0003800000 */
[----:B------:R-:W-:Y:S01]  /*2ce0*/  R2UR UR4, R0 ;  /* 0x00000000000472ca */ /* 0x000fe200000e0000 */
[----:B------:R-:W-:Y:S01]  /*2cf0*/  VOTEU.ANY UR5, UPT, PT ;  /* 0x0000000000057886 */ /* 0x000fe200038e0100 */
[----:B------:R-:W2:Y:S01]  /*2d00*/  S2R R0, SR_LANEID ;  /* 0x0000000000007919 */ /* 0x000ea20000000000 */
[----:B------:R-:W-:-:S10]  /*2d10*/  UFLO.U32 UR5, UR5 ;  /* 0x00000005000572bd */ /* 0x000fd400080e0000 */
[----:B------:R-:W-:-:S06]  /*2d20*/  ULOP3.LUT UR4, URZ, UR4, URZ, 0x33, !UPT ;  /* 0x00000004ff047292 */ /* 0x000fcc000f8e33ff */
[----:B------:R-:W-:-:S04]  /*2d30*/  IMAD.U32 R2, RZ, RZ, UR4 ;  /* 0x00000004ff027e24 */ /* 0x000fc8000f8e00ff */
[----:B------:R-:W3:Y:S02]  /*2d40*/  REDUX UR7, R2 ;  /* 0x00000000020773c4 */ /* 0x000ee40000000000 */
[----:B------:R4:W-:Y:S01]  /*2d50*/  UTCATOMSWS.AND URZ, UR4 ;  /* 0x0000000400ff79e3 */ /* 0x0009e20008000000 */
[----:B--2---:R-:W-:Y:S01]  /*2d60*/  ISETP.EQ.U32.AND P0, PT, R0, UR5, PT ;  /* 0x0000000500007c0c */ /* 0x004fe2000bf02070 */
[----:B---3--:R-:W-:-:S12]  /*2d70*/  IMAD.U32 R0, RZ, RZ, UR7 ;  /* 0x00000007ff007e24 */ /* 0x008fd8000f8e00ff */
[----:B------:R4:W-:Y:S01]  /*2d80*/  @P0 ATOMS.AND RZ, [UR6], R0 ;  /* 0x00000000ffff098c */ /* 0x0009e2000a800006 */
[----:B------:R-:W-:Y:S05]  /*2d90*/  BRA `(.L_x_75) ;  /* 0x0000000000147947 */ /* 0x000fea0003800000 */
.L_x_77:
[----:B------:R-:W-:-:S07]  /*2da0*/  MOV R2, 0x2dc0 ;  /* 0x00002dc000027802 */ /* 0x000fce0000000f00 */
[----:B-1----:R-:W-:Y:S05]  /*2db0*/  CALL.REL.NOINC `($__internal_0_$__cuda_sm10x_tcgen05_guardrail_trap_col_being_dealloced_not_returned_by_alloc) ;  /* 0x0000000000447944 */ /* 0x002fea0003c00000 */
[----:B------:R-:W-:Y:S05]  /*2dc0*/  BRA `(.L_x_75) ;  /* 0x0000000000087947 */ /* 0x000fea0003800000 */
.L_x_76:
[----:B------:R-:W-:-:S07]  /*2dd0*/  MOV R2, 0x2df0 ;  /* 0x00002df000027802 */ /* 0x000fce0000000f00 */
[----:B-1----:R-:W-:Y:S05]  /*2de0*/  CALL.REL.NOINC `($__internal_2_$__cuda_sm10x_tcgen05_guardrail_trap_unallocated_columns_being_dealloced) ;  /* 0x0000000000507944 */ /* 0x002fea0003c00000 */
.L_x_75:
[----:B------:R-:W-:Y:S01]  /*2df0*/  NOP ;  /* 0x0000000000007918 */ /* 0x000fe20000000000 */
[----:B----4-:R-:W-:Y:S05]  /*2e00*/  EXIT ;  /* 0x000000000000794d */ /* 0x010fea0003800000 */
.L_x_60:
[----:B------:R-:W2:Y:S02]  /*2e10*/  SYNCS.PHASECHK.TRANS64.TRYWAIT P0, [UR8+0x20000], RZ ;  /* 0x020000ffff0075a7 */ /* 0x000ea40008001108 */
[----:B--2---:R-:W-:Y:S05]  /*2e20*/  @!P0 BRA `(.L_x_60) ;  /* 0xfffffffc00f88947 */ /* 0x004fea000383ffff */
[----:B------:R-:W-:Y:S05]  /*2e30*/  BRA `(.L_x_78) ;  /* 0xffffffec00a87947 */ /* 0x000fea000383ffff */
.L_x_62:
[----:B------:R-:W2:Y:S02]  /*2e40*/  SYNCS.PHASECHK.TRANS64.TRYWAIT P1, [UR8+0x20020], RZ ;  /* 0x020020ffff0075a7 */ /* 0x000ea40008021108 */
[----:B--2---:R-:W-:Y:S05]  /*2e50*/  @!P1 BRA `(.L_x_62) ;  /* 0xfffffffc00f89947 */ /* 0x004fea000383ffff */
[----:B------:R-:W-:Y:S05]  /*2e60*/  BRA `(.L_x_79) ;  /* 0xfffffff000487947 */ /* 0x000fea000383ffff */
.L_x_63:
[----:B------:R-:W3:Y:S02]  /*2e70*/  SYNCS.PHASECHK.TRANS64.TRYWAIT P0, [UR25+0x20000], R2 ;  /* 0x02000002ff0075a7 */ /* 0x000ee40008001119 */
[----:B---3--:R-:W-:Y:S05]  /*2e80*/  @!P0 BRA `(.L_x_63) ;  /* 0xfffffffc00f88947 */ /* 0x008fea000383ffff */
[----:B------:R-:W-:Y:S05]  /*2e90*/  BRA `(.L_x_80) ;  /* 0xfffffff000d07947 */ /* 0x000fea000383ffff */
.L_x_65:
[----:B------:R-:W3:Y:S02]  /*2ea0*/  SYNCS.PHASECHK.TRANS64.TRYWAIT P0, [UR25+0x20020], R2 ;  /* 0x02002002ff0075a7 */ /* 0x000ee40008001119 */
[----:B---3--:R-:W-:Y:S05]  /*2eb0*/  @!P0 BRA `(.L_x_65) ;  /* 0xfffffffc00f88947 */ /* 0x008fea000383ffff */
[----:B------:R-:W-:Y:S05]  /*2ec0*/  BRA `(.L_x_81) ;  /* 0xfffffff4007c7947 */ /* 0x000fea000383ffff */
        .weak           $__internal_0_$__cuda_sm10x_tcgen05_guardrail_trap_col_being_dealloced_not_returned_by_alloc
        .type           $__internal_0_$__cuda_sm10x_tcgen05_guardrail_trap_col_being_dealloced_not_returned_by_alloc,@function
        .size           $__internal_0_$__cuda_sm10x_tcgen05_guardrail_trap_col_being_dealloced_not_returned_by_alloc,($__internal_1_$__cuda_sm10x_tcgen05_guardrail_trap_phase_invalid_during_alloc - $__internal_0_$__cuda_sm10x_tcgen05_guardrail_trap_col_being_dealloced_not_returned_by_alloc)
$__internal_0_$__cuda_sm10x_tcgen05_guardrail_trap_col_being_dealloced_not_returned_by_alloc:
[----:B------:R-:W-:Y:S05]  /*2ed0*/  BPT.TRAP 0x1 ;  /* 0x000000040000795c */ /* 0x000fea0000300000 */
[----:B------:R-:W-:-:S04]  /*2ee0*/  IMAD.MOV.U32 R3, RZ, RZ, 0x0 ;  /* 0x00000000ff037424 */ /* 0x000fc800078e00ff */
[----:B------:R-:W-:Y:S05]  /*2ef0*/  RET.REL.NODEC R2 `(gluon_tcgen05) ;  /* 0xffffffd002407950 */ /* 0x000fea0003c3ffff */
        .weak           $__internal_1_$__cuda_sm10x_tcgen05_guardrail_trap_phase_invalid_during_alloc
        .type           $__internal_1_$__cuda_sm10x_tcgen05_guardrail_trap_phase_invalid_during_alloc,@function
        .size           $__internal_1_$__cuda_sm10x_tcgen05_guardrail_trap_phase_invalid_during_alloc,($__internal_2_$__cuda_sm10x_tcgen05_guardrail_trap_unallocated_columns_being_dealloced - $__internal_1_$__cuda_sm10x_tcgen05_guardrail_trap_phase_invalid_during_alloc)
$__internal_1_$__cuda_sm10x_tcgen05_guardrail_trap_phase_invalid_during_alloc:
[----:B------:R-:W-:Y:S05]  /*2f00*/  BPT.TRAP 0x1 ;  /* 0x000000040000795c */ /* 0x000fea0000300000 */
[----:B------:R-:W-:-:S04]  /*2f10*/  IMAD.MOV.U32 R3, RZ, RZ, 0x0 ;  /* 0x00000000ff037424 */ /* 0x000fc800078e00ff */
[----:B------:R-:W-:Y:S05]  /*2f20*/  RET.REL.NODEC R2 `(gluon_tcgen05) ;  /* 0xffffffd002347950 */ /* 0x000fea0003c3ffff */
        .weak           $__internal_2_$__cuda_sm10x_tcgen05_guardrail_trap_unallocated_columns_being_dealloced
        .type           $__internal_2_$__cuda_sm10x_tcgen05_guardrail_trap_unallocated_columns_being_dealloced,@function
        .size           $__internal_2_$__cuda_sm10x_tcgen05_guardrail_trap_unallocated_columns_being_dealloced,(.L_x_85 - $__internal_2_$__cuda_sm10x_tcgen05_guardrail_trap_unallocated_columns_being_dealloced)
$__internal_2_$__cuda_sm10x_tcgen05_guardrail_trap_unallocated_columns_being_dealloced:
[----:B------:R-:W-:Y:S05]  /*2f30*/  BPT.TRAP 0x1 ;  /* 0x000000040000795c */ /* 0x000fea0000300000 */
[----:B------:R-:W-:-:S04]  /*2f40*/  IMAD.MOV.U32 R3, RZ, RZ, 0x0 ;  /* 0x00000000ff037424 */ /* 0x000fc800078e00ff */
[----:B------:R-:W-:Y:S05]  /*2f50*/  RET.REL.NODEC R2 `(gluon_tcgen05) ;  /* 0xffffffd002287950 */ /* 0x000fea0003c3ffff */
.L_x_82:
[----:B------:R-:W-:-:S00]  /*2f60*/  BRA `(.L_x_82) ;  /* 0xfffffffc00fc7947 */ /* 0x000fc0000383ffff */
[----:B------:R-:W-:-:S00]  /*2f70*/  NOP ;  /* 0x0000000000007918 */ /* 0x000fc00000000000 */
        /* <DEDUP_REMOVED lines=8> */
.L_x_85:


//--------------------- .nv.shared.gluon_tcgen05  --------------------------
	.section	.nv.shared.gluon_tcgen05,"aw",@nobits
	.sectionflags	@""
	.align	16
	.zero		1024


//--------------------- .nv.shared.reserved.0     --------------------------
	.section	.nv.shared.reserved.0,"aw",@nobits
	.align	8
	.weak		__nv_reservedSMEM_offset_0_alias
	.size		__nv_reservedSMEM_offset_0_alias, 0, 64
	.other		__nv_reservedSMEM_offset_0_alias,@"STO_CUDA_RESERVED_SHARED STV_DEFAULT"
__nv_reservedSMEM_offset_0_alias:
	.zero		0
.nv.shared.reserved.0:
	.zero		64
	.weak		__nv_reservedSMEM_allocation_phase
	.type		__nv_reservedSMEM_allocation_phase,@object
	.size		__nv_reservedSMEM_allocation_phase,(.L_0 - __nv_reservedSMEM_allocation_phase)
__nv_reservedSMEM_allocation_phase:
	.zero		1
.L_0:
	.zero		7
	.weak		__nv_reservedSMEM_devtool_atexit_pc
	.type		__nv_reservedSMEM_devtool_atexit_pc,@object
	.size		__nv_reservedSMEM_devtool_atexit_pc,(__nv_reservedSMEM_allocation_mask - __nv_reservedSMEM_devtool_atexit_pc)
__nv_reservedSMEM_devtool_atexit_pc:
	.zero		8
	.weak		__nv_reservedSMEM_allocation_mask
	.type		__nv_reservedSMEM_allocation_mask,@object
	.size		__nv_reservedSMEM_allocation_mask,(.L_2 - __nv_reservedSMEM_allocation_mask)
__nv_reservedSMEM_allocation_mask:
	.zero		4
.L_2:


//--------------------- .nv.constant0.gluon_tcgen05 --------------------------
	.section	.nv.constant0.gluon_tcgen05,"a",@progbits
	.sectionflags	@""
	.align	4
.nv.constant0.gluon_tcgen05:
	.zero		976


//--------------------- SYMBOLS --------------------------

	.type		.nv.reservedSmem.offset0,@object
	.size		.nv.reservedSmem.offset0,0x4
	.type		.nv.reservedSmem.cap,@object
	.size		.nv.reservedSmem.cap,0x4
